//
// Generated by NVIDIA NVVM Compiler
//
// Compiler Build ID: CL-36424714
// Cuda compilation tools, release 13.0, V13.0.88
// Based on NVVM 20.0.0
//

.version 9.0
.target sm_100
.address_size 64

	// .globl	_Z4reluPfS_ii

.visible .entry _Z4reluPfS_ii(
	.param .u64 .ptr .align 1 _Z4reluPfS_ii_param_0,
	.param .u64 .ptr .align 1 _Z4reluPfS_ii_param_1,
	.param .u32 _Z4reluPfS_ii_param_2,
	.param .u32 _Z4reluPfS_ii_param_3
)
{
	.reg .b32 	%r<5>;
	.reg .b32 	%f<3>;
	.reg .b64 	%rd<8>;

	ld.param.u64 	%rd1, [_Z4reluPfS_ii_param_0];
	ld.param.u64 	%rd2, [_Z4reluPfS_ii_param_1];
	ld.param.u32 	%r1, [_Z4reluPfS_ii_param_2];
	cvta.to.global.u64 	%rd3, %rd2;
	cvta.to.global.u64 	%rd4, %rd1;
	mov.u32 	%r2, %tid.y;
	mov.u32 	%r3, %tid.x;
	mad.lo.s32 	%r4, %r1, %r2, %r3;
	mul.wide.s32 	%rd5, %r4, 4;
	add.s64 	%rd6, %rd4, %rd5;
	ld.global.f32 	%f1, [%rd6];
	max.f32 	%f2, %f1, 0f00000000;
	add.s64 	%rd7, %rd3, %rd5;
	st.global.f32 	[%rd7], %f2;
	ret;

}
	// .globl	_Z4tanhPfS_ii
.visible .entry _Z4tanhPfS_ii(
	.param .u64 .ptr .align 1 _Z4tanhPfS_ii_param_0,
	.param .u64 .ptr .align 1 _Z4tanhPfS_ii_param_1,
	.param .u32 _Z4tanhPfS_ii_param_2,
	.param .u32 _Z4tanhPfS_ii_param_3
)
{
	.reg .pred 	%p<3>;
	.reg .b32 	%r<5>;
	.reg .b32 	%f<17>;
	.reg .b64 	%rd<8>;

	ld.param.u64 	%rd1, [_Z4tanhPfS_ii_param_0];
	ld.param.u64 	%rd2, [_Z4tanhPfS_ii_param_1];
	ld.param.u32 	%r1, [_Z4tanhPfS_ii_param_2];
	cvta.to.global.u64 	%rd3, %rd2;
	cvta.to.global.u64 	%rd4, %rd1;
	mov.u32 	%r2, %tid.y;
	mov.u32 	%r3, %tid.x;
	mad.lo.s32 	%r4, %r1, %r2, %r3;
	mul.wide.s32 	%rd5, %r4, 4;
	add.s64 	%rd6, %rd4, %rd5;
	ld.global.f32 	%f1, [%rd6];
	abs.f32 	%f2, %f1;
	mul.f32 	%f3, %f2, 0f4038AA3B;
	ex2.approx.ftz.f32 	%f4, %f3;
	add.f32 	%f5, %f4, 0f3F800000;
	rcp.approx.ftz.f32 	%f6, %f5;
	fma.rn.f32 	%f7, %f6, 0fC0000000, 0f3F800000;
	setp.ge.f32 	%p1, %f2, 0f41102CB4;
	selp.f32 	%f8, 0f3F800000, %f7, %p1;
	copysign.f32 	%f9, %f1, %f8;
	mul.f32 	%f10, %f1, %f1;
	fma.rn.f32 	%f11, %f10, 0f3C80F082, 0fBD563CAE;
	fma.rn.f32 	%f12, %f11, %f10, 0f3E085941;
	fma.rn.f32 	%f13, %f12, %f10, 0fBEAAA9ED;
	fma.rn.f32 	%f14, %f13, %f10, 0f00000000;
	fma.rn.f32 	%f15, %f14, %f1, %f1;
	setp.ge.f32 	%p2, %f2, 0f3F19999A;
	selp.f32 	%f16, %f9, %f15, %p2;
	add.s64 	%rd7, %rd3, %rd5;
	st.global.f32 	[%rd7], %f16;
	ret;

}
	// .globl	_Z10maxPoolingPfS_iii
.visible .entry _Z10maxPoolingPfS_iii(
	.param .u64 .ptr .align 1 _Z10maxPoolingPfS_iii_param_0,
	.param .u64 .ptr .align 1 _Z10maxPoolingPfS_iii_param_1,
	.param .u32 _Z10maxPoolingPfS_iii_param_2,
	.param .u32 _Z10maxPoolingPfS_iii_param_3,
	.param .u32 _Z10maxPoolingPfS_iii_param_4
)
{
	.reg .pred 	%p<12>;
	.reg .b32 	%r<38>;
	.reg .b32 	%f<88>;
	.reg .b64 	%rd<16>;

	ld.param.u64 	%rd5, [_Z10maxPoolingPfS_iii_param_0];
	ld.param.u64 	%rd4, [_Z10maxPoolingPfS_iii_param_1];
	ld.param.u32 	%r22, [_Z10maxPoolingPfS_iii_param_2];
	ld.param.u32 	%r23, [_Z10maxPoolingPfS_iii_param_3];
	ld.param.u32 	%r24, [_Z10maxPoolingPfS_iii_param_4];
	cvta.to.global.u64 	%rd1, %rd5;
	mov.u32 	%r1, %tid.y;
	mov.u32 	%r2, %tid.x;
	setp.lt.s32 	%p1, %r23, 1;
	mov.f32 	%f86, 0f00800000;
	@%p1 bra 	$L__BB2_16;
	and.b32  	%r3, %r23, 15;
	add.s32 	%r4, %r3, -1;
	and.b32  	%r5, %r23, 7;
	add.s32 	%r6, %r5, -1;
	and.b32  	%r7, %r23, 2147483632;
	and.b32  	%r8, %r23, 3;
	neg.s32 	%r9, %r7;
	add.s64 	%rd2, %rd1, 32;
	mov.f32 	%f86, 0f00800000;
	mov.b32 	%r32, 0;
$L__BB2_2:
	setp.lt.u32 	%p2, %r23, 16;
	add.s32 	%r27, %r32, %r1;
	mad.lo.s32 	%r11, %r27, %r22, %r2;
	mov.b32 	%r36, 0;
	@%p2 bra 	$L__BB2_5;
	mov.u32 	%r33, %r11;
	mov.u32 	%r34, %r9;
$L__BB2_4:
	.pragma "nounroll";
	mul.wide.s32 	%rd6, %r33, 4;
	add.s64 	%rd7, %rd2, %rd6;
	ld.global.f32 	%f20, [%rd7+-32];
	max.f32 	%f21, %f86, %f20;
	ld.global.f32 	%f22, [%rd7+-28];
	max.f32 	%f23, %f21, %f22;
	ld.global.f32 	%f24, [%rd7+-24];
	max.f32 	%f25, %f23, %f24;
	ld.global.f32 	%f26, [%rd7+-20];
	max.f32 	%f27, %f25, %f26;
	ld.global.f32 	%f28, [%rd7+-16];
	max.f32 	%f29, %f27, %f28;
	ld.global.f32 	%f30, [%rd7+-12];
	max.f32 	%f31, %f29, %f30;
	ld.global.f32 	%f32, [%rd7+-8];
	max.f32 	%f33, %f31, %f32;
	ld.global.f32 	%f34, [%rd7+-4];
	max.f32 	%f35, %f33, %f34;
	ld.global.f32 	%f36, [%rd7];
	max.f32 	%f37, %f35, %f36;
	ld.global.f32 	%f38, [%rd7+4];
	max.f32 	%f39, %f37, %f38;
	ld.global.f32 	%f40, [%rd7+8];
	max.f32 	%f41, %f39, %f40;
	ld.global.f32 	%f42, [%rd7+12];
	max.f32 	%f43, %f41, %f42;
	ld.global.f32 	%f44, [%rd7+16];
	max.f32 	%f45, %f43, %f44;
	ld.global.f32 	%f46, [%rd7+20];
	max.f32 	%f47, %f45, %f46;
	ld.global.f32 	%f48, [%rd7+24];
	max.f32 	%f49, %f47, %f48;
	ld.global.f32 	%f50, [%rd7+28];
	max.f32 	%f86, %f49, %f50;
	add.s32 	%r34, %r34, 16;
	add.s32 	%r33, %r33, 16;
	setp.ne.s32 	%p3, %r34, 0;
	mov.u32 	%r36, %r7;
	@%p3 bra 	$L__BB2_4;
$L__BB2_5:
	setp.eq.s32 	%p4, %r3, 0;
	@%p4 bra 	$L__BB2_15;
	setp.lt.u32 	%p5, %r4, 7;
	@%p5 bra 	$L__BB2_8;
	add.s32 	%r28, %r11, %r36;
	mul.wide.s32 	%rd8, %r28, 4;
	add.s64 	%rd9, %rd1, %rd8;
	ld.global.f32 	%f52, [%rd9];
	max.f32 	%f53, %f86, %f52;
	ld.global.f32 	%f54, [%rd9+4];
	max.f32 	%f55, %f53, %f54;
	ld.global.f32 	%f56, [%rd9+8];
	max.f32 	%f57, %f55, %f56;
	ld.global.f32 	%f58, [%rd9+12];
	max.f32 	%f59, %f57, %f58;
	ld.global.f32 	%f60, [%rd9+16];
	max.f32 	%f61, %f59, %f60;
	ld.global.f32 	%f62, [%rd9+20];
	max.f32 	%f63, %f61, %f62;
	ld.global.f32 	%f64, [%rd9+24];
	max.f32 	%f65, %f63, %f64;
	ld.global.f32 	%f66, [%rd9+28];
	max.f32 	%f86, %f65, %f66;
	add.s32 	%r36, %r36, 8;
$L__BB2_8:
	setp.eq.s32 	%p6, %r5, 0;
	@%p6 bra 	$L__BB2_15;
	setp.lt.u32 	%p7, %r6, 3;
	@%p7 bra 	$L__BB2_11;
	add.s32 	%r29, %r11, %r36;
	mul.wide.s32 	%rd10, %r29, 4;
	add.s64 	%rd11, %rd1, %rd10;
	ld.global.f32 	%f68, [%rd11];
	max.f32 	%f69, %f86, %f68;
	ld.global.f32 	%f70, [%rd11+4];
	max.f32 	%f71, %f69, %f70;
	ld.global.f32 	%f72, [%rd11+8];
	max.f32 	%f73, %f71, %f72;
	ld.global.f32 	%f74, [%rd11+12];
	max.f32 	%f86, %f73, %f74;
	add.s32 	%r36, %r36, 4;
$L__BB2_11:
	setp.eq.s32 	%p8, %r8, 0;
	@%p8 bra 	$L__BB2_15;
	setp.eq.s32 	%p9, %r8, 1;
	add.s32 	%r30, %r11, %r36;
	mul.wide.s32 	%rd12, %r30, 4;
	add.s64 	%rd3, %rd1, %rd12;
	ld.global.f32 	%f75, [%rd3];
	max.f32 	%f86, %f86, %f75;
	@%p9 bra 	$L__BB2_15;
	setp.eq.s32 	%p10, %r8, 2;
	ld.global.f32 	%f76, [%rd3+4];
	max.f32 	%f86, %f86, %f76;
	@%p10 bra 	$L__BB2_15;
	ld.global.f32 	%f77, [%rd3+8];
	max.f32 	%f86, %f86, %f77;
$L__BB2_15:
	add.s32 	%r32, %r32, 1;
	setp.ne.s32 	%p11, %r32, %r23;
	@%p11 bra 	$L__BB2_2;
$L__BB2_16:
	cvta.to.global.u64 	%rd13, %rd4;
	mad.lo.s32 	%r31, %r24, %r1, %r2;
	mul.wide.s32 	%rd14, %r31, 4;
	add.s64 	%rd15, %rd13, %rd14;
	st.global.f32 	[%rd15], %f86;
	ret;

}
	// .globl	_Z10avgPoolingPfS_iii
.visible .entry _Z10avgPoolingPfS_iii(
	.param .u64 .ptr .align 1 _Z10avgPoolingPfS_iii_param_0,
	.param .u64 .ptr .align 1 _Z10avgPoolingPfS_iii_param_1,
	.param .u32 _Z10avgPoolingPfS_iii_param_2,
	.param .u32 _Z10avgPoolingPfS_iii_param_3,
	.param .u32 _Z10avgPoolingPfS_iii_param_4
)
{
	.reg .pred 	%p<12>;
	.reg .b32 	%r<39>;
	.reg .b32 	%f<90>;
	.reg .b64 	%rd<16>;

	ld.param.u64 	%rd5, [_Z10avgPoolingPfS_iii_param_0];
	ld.param.u64 	%rd4, [_Z10avgPoolingPfS_iii_param_1];
	ld.param.u32 	%r22, [_Z10avgPoolingPfS_iii_param_2];
	ld.param.u32 	%r23, [_Z10avgPoolingPfS_iii_param_3];
	ld.param.u32 	%r24, [_Z10avgPoolingPfS_iii_param_4];
	cvta.to.global.u64 	%rd1, %rd5;
	mov.u32 	%r1, %tid.y;
	mov.u32 	%r2, %tid.x;
	setp.lt.s32 	%p1, %r23, 1;
	mov.f32 	%f88, 0f00000000;
	@%p1 bra 	$L__BB3_16;
	and.b32  	%r3, %r23, 15;
	add.s32 	%r4, %r3, -1;
	and.b32  	%r5, %r23, 7;
	add.s32 	%r6, %r5, -1;
	and.b32  	%r7, %r23, 2147483632;
	and.b32  	%r8, %r23, 3;
	neg.s32 	%r9, %r7;
	add.s64 	%rd2, %rd1, 32;
	mov.f32 	%f88, 0f00000000;
	mov.b32 	%r33, 0;
$L__BB3_2:
	setp.lt.u32 	%p2, %r23, 16;
	add.s32 	%r27, %r33, %r1;
	mad.lo.s32 	%r11, %r27, %r22, %r2;
	mov.b32 	%r37, 0;
	@%p2 bra 	$L__BB3_5;
	mov.u32 	%r34, %r11;
	mov.u32 	%r35, %r9;
$L__BB3_4:
	.pragma "nounroll";
	mul.wide.s32 	%rd6, %r34, 4;
	add.s64 	%rd7, %rd2, %rd6;
	ld.global.f32 	%f20, [%rd7+-32];
	add.f32 	%f21, %f88, %f20;
	ld.global.f32 	%f22, [%rd7+-28];
	add.f32 	%f23, %f21, %f22;
	ld.global.f32 	%f24, [%rd7+-24];
	add.f32 	%f25, %f23, %f24;
	ld.global.f32 	%f26, [%rd7+-20];
	add.f32 	%f27, %f25, %f26;
	ld.global.f32 	%f28, [%rd7+-16];
	add.f32 	%f29, %f27, %f28;
	ld.global.f32 	%f30, [%rd7+-12];
	add.f32 	%f31, %f29, %f30;
	ld.global.f32 	%f32, [%rd7+-8];
	add.f32 	%f33, %f31, %f32;
	ld.global.f32 	%f34, [%rd7+-4];
	add.f32 	%f35, %f33, %f34;
	ld.global.f32 	%f36, [%rd7];
	add.f32 	%f37, %f35, %f36;
	ld.global.f32 	%f38, [%rd7+4];
	add.f32 	%f39, %f37, %f38;
	ld.global.f32 	%f40, [%rd7+8];
	add.f32 	%f41, %f39, %f40;
	ld.global.f32 	%f42, [%rd7+12];
	add.f32 	%f43, %f41, %f42;
	ld.global.f32 	%f44, [%rd7+16];
	add.f32 	%f45, %f43, %f44;
	ld.global.f32 	%f46, [%rd7+20];
	add.f32 	%f47, %f45, %f46;
	ld.global.f32 	%f48, [%rd7+24];
	add.f32 	%f49, %f47, %f48;
	ld.global.f32 	%f50, [%rd7+28];
	add.f32 	%f88, %f49, %f50;
	add.s32 	%r35, %r35, 16;
	add.s32 	%r34, %r34, 16;
	setp.ne.s32 	%p3, %r35, 0;
	mov.u32 	%r37, %r7;
	@%p3 bra 	$L__BB3_4;
$L__BB3_5:
	setp.eq.s32 	%p4, %r3, 0;
	@%p4 bra 	$L__BB3_15;
	setp.lt.u32 	%p5, %r4, 7;
	@%p5 bra 	$L__BB3_8;
	add.s32 	%r28, %r11, %r37;
	mul.wide.s32 	%rd8, %r28, 4;
	add.s64 	%rd9, %rd1, %rd8;
	ld.global.f32 	%f52, [%rd9];
	add.f32 	%f53, %f88, %f52;
	ld.global.f32 	%f54, [%rd9+4];
	add.f32 	%f55, %f53, %f54;
	ld.global.f32 	%f56, [%rd9+8];
	add.f32 	%f57, %f55, %f56;
	ld.global.f32 	%f58, [%rd9+12];
	add.f32 	%f59, %f57, %f58;
	ld.global.f32 	%f60, [%rd9+16];
	add.f32 	%f61, %f59, %f60;
	ld.global.f32 	%f62, [%rd9+20];
	add.f32 	%f63, %f61, %f62;
	ld.global.f32 	%f64, [%rd9+24];
	add.f32 	%f65, %f63, %f64;
	ld.global.f32 	%f66, [%rd9+28];
	add.f32 	%f88, %f65, %f66;
	add.s32 	%r37, %r37, 8;
$L__BB3_8:
	setp.eq.s32 	%p6, %r5, 0;
	@%p6 bra 	$L__BB3_15;
	setp.lt.u32 	%p7, %r6, 3;
	@%p7 bra 	$L__BB3_11;
	add.s32 	%r29, %r11, %r37;
	mul.wide.s32 	%rd10, %r29, 4;
	add.s64 	%rd11, %rd1, %rd10;
	ld.global.f32 	%f68, [%rd11];
	add.f32 	%f69, %f88, %f68;
	ld.global.f32 	%f70, [%rd11+4];
	add.f32 	%f71, %f69, %f70;
	ld.global.f32 	%f72, [%rd11+8];
	add.f32 	%f73, %f71, %f72;
	ld.global.f32 	%f74, [%rd11+12];
	add.f32 	%f88, %f73, %f74;
	add.s32 	%r37, %r37, 4;
$L__BB3_11:
	setp.eq.s32 	%p8, %r8, 0;
	@%p8 bra 	$L__BB3_15;
	setp.eq.s32 	%p9, %r8, 1;
	add.s32 	%r30, %r11, %r37;
	mul.wide.s32 	%rd12, %r30, 4;
	add.s64 	%rd3, %rd1, %rd12;
	ld.global.f32 	%f75, [%rd3];
	add.f32 	%f88, %f88, %f75;
	@%p9 bra 	$L__BB3_15;
	setp.eq.s32 	%p10, %r8, 2;
	ld.global.f32 	%f76, [%rd3+4];
	add.f32 	%f88, %f88, %f76;
	@%p10 bra 	$L__BB3_15;
	ld.global.f32 	%f77, [%rd3+8];
	add.f32 	%f88, %f88, %f77;
$L__BB3_15:
	add.s32 	%r33, %r33, 1;
	setp.ne.s32 	%p11, %r33, %r23;
	@%p11 bra 	$L__BB3_2;
$L__BB3_16:
	cvta.to.global.u64 	%rd13, %rd4;
	mul.lo.s32 	%r31, %r23, %r23;
	cvt.rn.f32.u32 	%f78, %r31;
	div.rn.f32 	%f79, %f88, %f78;
	mad.lo.s32 	%r32, %r24, %r1, %r2;
	mul.wide.s32 	%rd14, %r32, 4;
	add.s64 	%rd15, %rd13, %rd14;
	st.global.f32 	[%rd15], %f79;
	ret;

}
	// .globl	_Z11convolutionPfS_S_iii
.visible .entry _Z11convolutionPfS_S_iii(
	.param .u64 .ptr .align 1 _Z11convolutionPfS_S_iii_param_0,
	.param .u64 .ptr .align 1 _Z11convolutionPfS_S_iii_param_1,
	.param .u64 .ptr .align 1 _Z11convolutionPfS_S_iii_param_2,
	.param .u32 _Z11convolutionPfS_S_iii_param_3,
	.param .u32 _Z11convolutionPfS_S_iii_param_4,
	.param .u32 _Z11convolutionPfS_S_iii_param_5
)
{
	.reg .pred 	%p<12>;
	.reg .b32 	%r<46>;
	.reg .b32 	%f<119>;
	.reg .b64 	%rd<45>;

	ld.param.u64 	%rd10, [_Z11convolutionPfS_S_iii_param_0];
	ld.param.u64 	%rd11, [_Z11convolutionPfS_S_iii_param_1];
	ld.param.u64 	%rd9, [_Z11convolutionPfS_S_iii_param_2];
	ld.param.u32 	%r24, [_Z11convolutionPfS_S_iii_param_3];
	ld.param.u32 	%r23, [_Z11convolutionPfS_S_iii_param_4];
	ld.param.u32 	%r25, [_Z11convolutionPfS_S_iii_param_5];
	cvta.to.global.u64 	%rd1, %rd11;
	cvta.to.global.u64 	%rd2, %rd10;
	shl.b32 	%r26, %r25, 1;
	add.s32 	%r1, %r26, %r24;
	mov.u32 	%r2, %tid.y;
	mov.u32 	%r3, %tid.x;
	setp.lt.s32 	%p1, %r23, 1;
	mov.f32 	%f117, 0f00000000;
	@%p1 bra 	$L__BB4_16;
	and.b32  	%r4, %r23, 15;
	and.b32  	%r5, %r23, 7;
	add.s32 	%r6, %r5, -1;
	and.b32  	%r7, %r23, 2147483632;
	and.b32  	%r8, %r23, 3;
	neg.s32 	%r9, %r7;
	add.s64 	%rd3, %rd2, 32;
	mov.f32 	%f117, 0f00000000;
	mov.b32 	%r40, 0;
$L__BB4_2:
	setp.lt.u32 	%p2, %r23, 16;
	add.s32 	%r29, %r40, %r2;
	mad.lo.s32 	%r11, %r29, %r1, %r3;
	mul.lo.s32 	%r12, %r40, %r23;
	mov.b32 	%r44, 0;
	@%p2 bra 	$L__BB4_5;
	mul.wide.u32 	%rd12, %r12, 4;
	add.s64 	%rd13, %rd1, %rd12;
	add.s64 	%rd44, %rd13, 32;
	mov.u32 	%r41, %r11;
	mov.u32 	%r42, %r9;
$L__BB4_4:
	.pragma "nounroll";
	mul.wide.s32 	%rd14, %r41, 4;
	add.s64 	%rd15, %rd3, %rd14;
	ld.global.f32 	%f20, [%rd15+-32];
	ld.global.f32 	%f21, [%rd44+-32];
	fma.rn.f32 	%f22, %f20, %f21, %f117;
	ld.global.f32 	%f23, [%rd15+-28];
	ld.global.f32 	%f24, [%rd44+-28];
	fma.rn.f32 	%f25, %f23, %f24, %f22;
	ld.global.f32 	%f26, [%rd15+-24];
	ld.global.f32 	%f27, [%rd44+-24];
	fma.rn.f32 	%f28, %f26, %f27, %f25;
	ld.global.f32 	%f29, [%rd15+-20];
	ld.global.f32 	%f30, [%rd44+-20];
	fma.rn.f32 	%f31, %f29, %f30, %f28;
	ld.global.f32 	%f32, [%rd15+-16];
	ld.global.f32 	%f33, [%rd44+-16];
	fma.rn.f32 	%f34, %f32, %f33, %f31;
	ld.global.f32 	%f35, [%rd15+-12];
	ld.global.f32 	%f36, [%rd44+-12];
	fma.rn.f32 	%f37, %f35, %f36, %f34;
	ld.global.f32 	%f38, [%rd15+-8];
	ld.global.f32 	%f39, [%rd44+-8];
	fma.rn.f32 	%f40, %f38, %f39, %f37;
	ld.global.f32 	%f41, [%rd15+-4];
	ld.global.f32 	%f42, [%rd44+-4];
	fma.rn.f32 	%f43, %f41, %f42, %f40;
	ld.global.f32 	%f44, [%rd15];
	ld.global.f32 	%f45, [%rd44];
	fma.rn.f32 	%f46, %f44, %f45, %f43;
	ld.global.f32 	%f47, [%rd15+4];
	ld.global.f32 	%f48, [%rd44+4];
	fma.rn.f32 	%f49, %f47, %f48, %f46;
	ld.global.f32 	%f50, [%rd15+8];
	ld.global.f32 	%f51, [%rd44+8];
	fma.rn.f32 	%f52, %f50, %f51, %f49;
	ld.global.f32 	%f53, [%rd15+12];
	ld.global.f32 	%f54, [%rd44+12];
	fma.rn.f32 	%f55, %f53, %f54, %f52;
	ld.global.f32 	%f56, [%rd15+16];
	ld.global.f32 	%f57, [%rd44+16];
	fma.rn.f32 	%f58, %f56, %f57, %f55;
	ld.global.f32 	%f59, [%rd15+20];
	ld.global.f32 	%f60, [%rd44+20];
	fma.rn.f32 	%f61, %f59, %f60, %f58;
	ld.global.f32 	%f62, [%rd15+24];
	ld.global.f32 	%f63, [%rd44+24];
	fma.rn.f32 	%f64, %f62, %f63, %f61;
	ld.global.f32 	%f65, [%rd15+28];
	ld.global.f32 	%f66, [%rd44+28];
	fma.rn.f32 	%f117, %f65, %f66, %f64;
	add.s32 	%r42, %r42, 16;
	add.s32 	%r41, %r41, 16;
	add.s64 	%rd44, %rd44, 64;
	setp.ne.s32 	%p3, %r42, 0;
	mov.u32 	%r44, %r7;
	@%p3 bra 	$L__BB4_4;
$L__BB4_5:
	setp.eq.s32 	%p4, %r4, 0;
	@%p4 bra 	$L__BB4_15;
	add.s32 	%r30, %r4, -1;
	setp.lt.u32 	%p5, %r30, 7;
	@%p5 bra 	$L__BB4_8;
	add.s32 	%r31, %r11, %r44;
	mul.wide.s32 	%rd16, %r31, 4;
	add.s64 	%rd17, %rd2, %rd16;
	ld.global.f32 	%f68, [%rd17];
	add.s32 	%r32, %r44, %r12;
	mul.wide.u32 	%rd18, %r32, 4;
	add.s64 	%rd19, %rd1, %rd18;
	ld.global.f32 	%f69, [%rd19];
	fma.rn.f32 	%f70, %f68, %f69, %f117;
	ld.global.f32 	%f71, [%rd17+4];
	cvt.u64.u32 	%rd20, %r12;
	cvt.u64.u32 	%rd21, %r44;
	add.s64 	%rd22, %rd21, %rd20;
	shl.b64 	%rd23, %rd22, 2;
	add.s64 	%rd24, %rd1, %rd23;
	ld.global.f32 	%f72, [%rd24+4];
	fma.rn.f32 	%f73, %f71, %f72, %f70;
	ld.global.f32 	%f74, [%rd17+8];
	ld.global.f32 	%f75, [%rd24+8];
	fma.rn.f32 	%f76, %f74, %f75, %f73;
	ld.global.f32 	%f77, [%rd17+12];
	ld.global.f32 	%f78, [%rd24+12];
	fma.rn.f32 	%f79, %f77, %f78, %f76;
	ld.global.f32 	%f80, [%rd17+16];
	ld.global.f32 	%f81, [%rd24+16];
	fma.rn.f32 	%f82, %f80, %f81, %f79;
	ld.global.f32 	%f83, [%rd17+20];
	ld.global.f32 	%f84, [%rd24+20];
	fma.rn.f32 	%f85, %f83, %f84, %f82;
	ld.global.f32 	%f86, [%rd17+24];
	ld.global.f32 	%f87, [%rd24+24];
	fma.rn.f32 	%f88, %f86, %f87, %f85;
	ld.global.f32 	%f89, [%rd17+28];
	ld.global.f32 	%f90, [%rd24+28];
	fma.rn.f32 	%f117, %f89, %f90, %f88;
	add.s32 	%r44, %r44, 8;
$L__BB4_8:
	setp.eq.s32 	%p6, %r5, 0;
	@%p6 bra 	$L__BB4_15;
	setp.lt.u32 	%p7, %r6, 3;
	@%p7 bra 	$L__BB4_11;
	add.s32 	%r33, %r11, %r44;
	mul.wide.s32 	%rd25, %r33, 4;
	add.s64 	%rd26, %rd2, %rd25;
	ld.global.f32 	%f92, [%rd26];
	add.s32 	%r34, %r44, %r12;
	mul.wide.u32 	%rd27, %r34, 4;
	add.s64 	%rd28, %rd1, %rd27;
	ld.global.f32 	%f93, [%rd28];
	fma.rn.f32 	%f94, %f92, %f93, %f117;
	ld.global.f32 	%f95, [%rd26+4];
	cvt.u64.u32 	%rd29, %r12;
	cvt.u64.u32 	%rd30, %r44;
	add.s64 	%rd31, %rd30, %rd29;
	shl.b64 	%rd32, %rd31, 2;
	add.s64 	%rd33, %rd1, %rd32;
	ld.global.f32 	%f96, [%rd33+4];
	fma.rn.f32 	%f97, %f95, %f96, %f94;
	ld.global.f32 	%f98, [%rd26+8];
	ld.global.f32 	%f99, [%rd33+8];
	fma.rn.f32 	%f100, %f98, %f99, %f97;
	ld.global.f32 	%f101, [%rd26+12];
	ld.global.f32 	%f102, [%rd33+12];
	fma.rn.f32 	%f117, %f101, %f102, %f100;
	add.s32 	%r44, %r44, 4;
$L__BB4_11:
	setp.eq.s32 	%p8, %r8, 0;
	@%p8 bra 	$L__BB4_15;
	setp.eq.s32 	%p9, %r8, 1;
	add.s32 	%r35, %r11, %r44;
	mul.wide.s32 	%rd34, %r35, 4;
	add.s64 	%rd7, %rd2, %rd34;
	ld.global.f32 	%f103, [%rd7];
	add.s32 	%r36, %r44, %r12;
	mul.wide.u32 	%rd35, %r36, 4;
	add.s64 	%rd36, %rd1, %rd35;
	ld.global.f32 	%f104, [%rd36];
	fma.rn.f32 	%f117, %f103, %f104, %f117;
	@%p9 bra 	$L__BB4_15;
	setp.eq.s32 	%p10, %r8, 2;
	ld.global.f32 	%f105, [%rd7+4];
	cvt.u64.u32 	%rd37, %r12;
	cvt.u64.u32 	%rd38, %r44;
	add.s64 	%rd39, %rd38, %rd37;
	shl.b64 	%rd40, %rd39, 2;
	add.s64 	%rd8, %rd1, %rd40;
	ld.global.f32 	%f106, [%rd8+4];
	fma.rn.f32 	%f117, %f105, %f106, %f117;
	@%p10 bra 	$L__BB4_15;
	ld.global.f32 	%f107, [%rd7+8];
	ld.global.f32 	%f108, [%rd8+8];
	fma.rn.f32 	%f117, %f107, %f108, %f117;
$L__BB4_15:
	add.s32 	%r40, %r40, 1;
	setp.ne.s32 	%p11, %r40, %r23;
	@%p11 bra 	$L__BB4_2;
$L__BB4_16:
	cvta.to.global.u64 	%rd41, %rd9;
	sub.s32 	%r37, %r1, %r23;
	mad.lo.s32 	%r38, %r2, %r37, %r2;
	add.s32 	%r39, %r38, %r3;
	mul.wide.s32 	%rd42, %r39, 4;
	add.s64 	%rd43, %rd41, %rd42;
	st.global.f32 	[%rd43], %f117;
	ret;

}
	// .globl	_Z7sigmoidPfS_i
.visible .entry _Z7sigmoidPfS_i(
	.param .u64 .ptr .align 1 _Z7sigmoidPfS_i_param_0,
	.param .u64 .ptr .align 1 _Z7sigmoidPfS_i_param_1,
	.param .u32 _Z7sigmoidPfS_i_param_2
)
{
	.reg .b32 	%r<4>;
	.reg .b32 	%f<15>;
	.reg .b64 	%rd<8>;

	ld.param.u64 	%rd1, [_Z7sigmoidPfS_i_param_0];
	ld.param.u64 	%rd2, [_Z7sigmoidPfS_i_param_1];
	cvta.to.global.u64 	%rd3, %rd2;
	cvta.to.global.u64 	%rd4, %rd1;
	mov.u32 	%r1, %tid.x;
	mul.wide.u32 	%rd5, %r1, 4;
	add.s64 	%rd6, %rd4, %rd5;
	ld.global.f32 	%f1, [%rd6];
	fma.rn.f32 	%f2, %f1, 0fBBBB989D, 0f3F000000;
	cvt.sat.f32.f32 	%f3, %f2;
	mov.f32 	%f4, 0f4B400001;
	mov.f32 	%f5, 0f437C0000;
	fma.rm.f32 	%f6, %f3, %f5, %f4;
	add.f32 	%f7, %f6, 0fCB40007F;
	neg.f32 	%f8, %f7;
	fma.rn.f32 	%f9, %f1, 0fBFB8AA3B, %f8;
	fma.rn.f32 	%f10, %f1, 0fB2A57060, %f9;
	mov.b32 	%r2, %f6;
	shl.b32 	%r3, %r2, 23;
	mov.b32 	%f11, %r3;
	ex2.approx.ftz.f32 	%f12, %f10;
	fma.rn.f32 	%f13, %f12, %f11, 0f3F800000;
	rcp.rn.f32 	%f14, %f13;
	add.s64 	%rd7, %rd3, %rd5;
	st.global.f32 	[%rd7], %f14;
	ret;

}


// ===== COMPILED SASS (sm_100) =====

	.target	sm_100

	.elftype	@"ET_EXEC"


//--------------------- .note.nv.tkinfo           --------------------------
	.section	.note.nv.tkinfo,"",@"SHT_NOTE"
	.sectionflags	@"SHF_NOTE_NV_TKINFO"
	.tkinfo
        /*0018*/ 	.word	0x00000002
        /*0030*/ 	.string	""
        /*0030*/ 	.string	"ptxas"
        /*0030*/ 	.string	"Cuda compilation tools, release 13.0, V13.0.88"
        /*0030*/ 	.string	"Build cuda_13.0.r13.0/compiler.36424714_0"
        /*0030*/ 	.string	"-arch sm_100 -m 64 "



//--------------------- .note.nv.cuinfo           --------------------------
	.section	.note.nv.cuinfo,"",@"SHT_NOTE"
	.sectionflags	@"SHF_NOTE_NV_CUINFO"
        /*0018*/ 	.short	0x0002
        /*001a*/ 	.short	0x0064
        /*001c*/ 	.short	0x0082
	.zero		2


//--------------------- .nv.info                  --------------------------
	.section	.nv.info,"",@"SHT_CUDA_INFO"
	.align	4


	//----- nvinfo : EIATTR_REGCOUNT
	.align		4
        /*0000*/ 	.byte	0x04, 0x2f
        /*0002*/ 	.short	(.L_1 - .L_0)
	.align		4
.L_0:
        /*0004*/ 	.word	index@(_Z4reluPfS_ii)
        /*0008*/ 	.word	0x0000000a


	//----- nvinfo : EIATTR_FRAME_SIZE
	.align		4
.L_1:
        /*000c*/ 	.byte	0x04, 0x11
        /*000e*/ 	.short	(.L_3 - .L_2)
	.align		4
.L_2:
        /*0010*/ 	.word	index@(_Z4reluPfS_ii)
        /*0014*/ 	.word	0x00000000


	//----- nvinfo : EIATTR_REGCOUNT
	.align		4
.L_3:
        /*0018*/ 	.byte	0x04, 0x2f
        /*001a*/ 	.short	(.L_5 - .L_4)
	.align		4
.L_4:
        /*001c*/ 	.word	index@(_Z4tanhPfS_ii)
        /*0020*/ 	.word	0x0000000e


	//----- nvinfo : EIATTR_FRAME_SIZE
	.align		4
.L_5:
        /*0024*/ 	.byte	0x04, 0x11
        /*0026*/ 	.short	(.L_7 - .L_6)
	.align		4
.L_6:
        /*0028*/ 	.word	index@(_Z4tanhPfS_ii)
        /*002c*/ 	.word	0x00000000


	//----- nvinfo : EIATTR_REGCOUNT
	.align		4
.L_7:
        /*0030*/ 	.byte	0x04, 0x2f
        /*0032*/ 	.short	(.L_9 - .L_8)
	.align		4
.L_8:
        /*0034*/ 	.word	index@(_Z10maxPoolingPfS_iii)
        /*0038*/ 	.word	0x0000001e


	//----- nvinfo : EIATTR_FRAME_SIZE
	.align		4
.L_9:
        /*003c*/ 	.byte	0x04, 0x11
        /*003e*/ 	.short	(.L_11 - .L_10)
	.align		4
.L_10:
        /*0040*/ 	.word	index@(_Z10maxPoolingPfS_iii)
        /*0044*/ 	.word	0x00000000


	//----- nvinfo : EIATTR_REGCOUNT
	.align		4
.L_11:
        /*0048*/ 	.byte	0x04, 0x2f
        /*004a*/ 	.short	(.L_13 - .L_12)
	.align		4
.L_12:
        /*004c*/ 	.word	index@(_Z10avgPoolingPfS_iii)
        /*0050*/ 	.word	0x00000020


	//----- nvinfo : EIATTR_FRAME_SIZE
	.align		4
.L_13:
        /*0054*/ 	.byte	0x04, 0x11
        /*0056*/ 	.short	(.L_15 - .L_14)
	.align		4
.L_14:
        /*0058*/ 	.word	index@($__internal_1_$__cuda_sm3x_div_rn_noftz_f32_slowpath)
        /*005c*/ 	.word	0x00000000


	//----- nvinfo : EIATTR_FRAME_SIZE
	.align		4
.L_15:
        /*0060*/ 	.byte	0x04, 0x11
        /*0062*/ 	.short	(.L_17 - .L_16)
	.align		4
.L_16:
        /*0064*/ 	.word	index@(_Z10avgPoolingPfS_iii)
        /*0068*/ 	.word	0x00000000


	//----- nvinfo : EIATTR_REGCOUNT
	.align		4
.L_17:
        /*006c*/ 	.byte	0x04, 0x2f
        /*006e*/ 	.short	(.L_19 - .L_18)
	.align		4
.L_18:
        /*0070*/ 	.word	index@(_Z11convolutionPfS_S_iii)
        /*0074*/ 	.word	0x00000020


	//----- nvinfo : EIATTR_FRAME_SIZE
	.align		4
.L_19:
        /*0078*/ 	.byte	0x04, 0x11
        /*007a*/ 	.short	(.L_21 - .L_20)
	.align		4
.L_20:
        /*007c*/ 	.word	index@(_Z11convolutionPfS_S_iii)
        /*0080*/ 	.word	0x00000000


	//----- nvinfo : EIATTR_REGCOUNT
	.align		4
.L_21:
        /*0084*/ 	.byte	0x04, 0x2f
        /*0086*/ 	.short	(.L_23 - .L_22)
	.align		4
.L_22:
        /*0088*/ 	.word	index@(_Z7sigmoidPfS_i)
        /*008c*/ 	.word	0x0000000e


	//----- nvinfo : EIATTR_FRAME_SIZE
	.align		4
.L_23:
        /*0090*/ 	.byte	0x04, 0x11
        /*0092*/ 	.short	(.L_25 - .L_24)
	.align		4
.L_24:
        /*0094*/ 	.word	index@($__internal_0_$__cuda_sm20_rcp_rn_f32_slowpath)
        /*0098*/ 	.word	0x00000000


	//----- nvinfo : EIATTR_FRAME_SIZE
	.align		4
.L_25:
        /*009c*/ 	.byte	0x04, 0x11
        /*009e*/ 	.short	(.L_27 - .L_26)
	.align		4
.L_26:
        /*00a0*/ 	.word	index@(_Z7sigmoidPfS_i)
        /*00a4*/ 	.word	0x00000000


	//----- nvinfo : EIATTR_MIN_STACK_SIZE
	.align		4
.L_27:
        /*00a8*/ 	.byte	0x04, 0x12
        /*00aa*/ 	.short	(.L_29 - .L_28)
	.align		4
.L_28:
        /*00ac*/ 	.word	index@(_Z7sigmoidPfS_i)
        /*00b0*/ 	.word	0x00000000


	//----- nvinfo : EIATTR_MIN_STACK_SIZE
	.align		4
.L_29:
        /*00b4*/ 	.byte	0x04, 0x12
        /*00b6*/ 	.short	(.L_31 - .L_30)
	.align		4
.L_30:
        /*00b8*/ 	.word	index@(_Z11convolutionPfS_S_iii)
        /*00bc*/ 	.word	0x00000000


	//----- nvinfo : EIATTR_MIN_STACK_SIZE
	.align		4
.L_31:
        /*00c0*/ 	.byte	0x04, 0x12
        /*00c2*/ 	.short	(.L_33 - .L_32)
	.align		4
.L_32:
        /*00c4*/ 	.word	index@(_Z10avgPoolingPfS_iii)
        /*00c8*/ 	.word	0x00000000


	//----- nvinfo : EIATTR_MIN_STACK_SIZE
	.align		4
.L_33:
        /*00cc*/ 	.byte	0x04, 0x12
        /*00ce*/ 	.short	(.L_35 - .L_34)
	.align		4
.L_34:
        /*00d0*/ 	.word	index@(_Z10maxPoolingPfS_iii)
        /*00d4*/ 	.word	0x00000000


	//----- nvinfo : EIATTR_MIN_STACK_SIZE
	.align		4
.L_35:
        /*00d8*/ 	.byte	0x04, 0x12
        /*00da*/ 	.short	(.L_37 - .L_36)
	.align		4
.L_36:
        /*00dc*/ 	.word	index@(_Z4tanhPfS_ii)
        /*00e0*/ 	.word	0x00000000


	//----- nvinfo : EIATTR_MIN_STACK_SIZE
	.align		4
.L_37:
        /*00e4*/ 	.byte	0x04, 0x12
        /*00e6*/ 	.short	(.L_39 - .L_38)
	.align		4
.L_38:
        /*00e8*/ 	.word	index@(_Z4reluPfS_ii)
        /*00ec*/ 	.word	0x00000000
.L_39:


//--------------------- .nv.compat                --------------------------
	.section	.nv.compat,"",@"SHT_CUDA_COMPAT_INFO"
	.align	4
        /*0000*/ 	.byte	0x02, 0x09, 0x00, 0x00, 0x02, 0x02, 0x01, 0x00, 0x02, 0x05, 0x05, 0x00, 0x03, 0x07, 0x01, 0x01
        /*0010*/ 	.byte	0x02, 0x03, 0x00, 0x00, 0x02, 0x06, 0x01, 0x00, 0x04, 0x0b, 0x08, 0x00, 0x01, 0x00, 0x00, 0x00
        /*0020*/ 	.byte	0x00, 0x00, 0x00, 0x00


//--------------------- .nv.info._Z7sigmoidPfS_i  --------------------------
	.section	.nv.info._Z7sigmoidPfS_i,"",@"SHT_CUDA_INFO"
	.sectionflags	@""
	.align	4


	//----- nvinfo : EIATTR_CUDA_API_VERSION
	.align		4
        /*0000*/ 	.byte	0x04, 0x37
        /*0002*/ 	.short	(.L_41 - .L_40)
.L_40:
        /*0004*/ 	.word	0x00000082


	//----- nvinfo : EIATTR_KPARAM_INFO
	.align		4
.L_41:
        /*0008*/ 	.byte	0x04, 0x17
        /*000a*/ 	.short	(.L_43 - .L_42)
.L_42:
        /*000c*/ 	.word	0x00000000
        /*0010*/ 	.short	0x0002
        /*0012*/ 	.short	0x0010
        /*0014*/ 	.byte	0x00, 0xf0, 0x11, 0x00


	//----- nvinfo : EIATTR_KPARAM_INFO
	.align		4
.L_43:
        /*0018*/ 	.byte	0x04, 0x17
        /*001a*/ 	.short	(.L_45 - .L_44)
.L_44:
        /*001c*/ 	.word	0x00000000
        /*0020*/ 	.short	0x0001
        /*0022*/ 	.short	0x0008
        /*0024*/ 	.byte	0x00, 0xf5, 0x21, 0x00


	//----- nvinfo : EIATTR_KPARAM_INFO
	.align		4
.L_45:
        /*0028*/ 	.byte	0x04, 0x17
        /*002a*/ 	.short	(.L_47 - .L_46)
.L_46:
        /*002c*/ 	.word	0x00000000
        /*0030*/ 	.short	0x0000
        /*0032*/ 	.short	0x0000
        /*0034*/ 	.byte	0x00, 0xf5, 0x21, 0x00


	//----- nvinfo : EIATTR_SPARSE_MMA_MASK
	.align		4
.L_47:
        /*0038*/ 	.byte	0x03, 0x50
        /*003a*/ 	.short	0x0000


	//----- nvinfo : EIATTR_MAXREG_COUNT
	.align		4
        /*003c*/ 	.byte	0x03, 0x1b
        /*003e*/ 	.short	0x00ff


	//----- nvinfo : EIATTR_MERCURY_ISA_VERSION
	.align		4
        /*0040*/ 	.byte	0x03, 0x5f
        /*0042*/ 	.short	0x0101


	//----- nvinfo : EIATTR_VRC_CTA_INIT_COUNT
	.align		4
        /*0044*/ 	.byte	0x02, 0x4a
	.zero		1
	.zero		1


	//----- nvinfo : EIATTR_EXIT_INSTR_OFFSETS
	.align		4
        /*0048*/ 	.byte	0x04, 0x1c
        /*004a*/ 	.short	(.L_49 - .L_48)


	//   ....[0]....
.L_48:
        /*004c*/ 	.word	0x00000200


	//----- nvinfo : EIATTR_CRS_STACK_SIZE
	.align		4
.L_49:
        /*0050*/ 	.byte	0x04, 0x1e
        /*0052*/ 	.short	(.L_51 - .L_50)
.L_50:
        /*0054*/ 	.word	0x00000000


	//----- nvinfo : EIATTR_CBANK_PARAM_SIZE
	.align		4
.L_51:
        /*0058*/ 	.byte	0x03, 0x19
        /*005a*/ 	.short	0x0014


	//----- nvinfo : EIATTR_PARAM_CBANK
	.align		4
        /*005c*/ 	.byte	0x04, 0x0a
        /*005e*/ 	.short	(.L_53 - .L_52)
	.align		4
.L_52:
        /*0060*/ 	.word	index@(.nv.constant0._Z7sigmoidPfS_i)
        /*0064*/ 	.short	0x0380
        /*0066*/ 	.short	0x0014


	//----- nvinfo : EIATTR_SW_WAR
	.align		4
.L_53:
        /*0068*/ 	.byte	0x04, 0x36
        /*006a*/ 	.short	(.L_55 - .L_54)
.L_54:
        /*006c*/ 	.word	0x00000008
.L_55:


//--------------------- .nv.info._Z11convolutionPfS_S_iii --------------------------
	.section	.nv.info._Z11convolutionPfS_S_iii,"",@"SHT_CUDA_INFO"
	.sectionflags	@""
	.align	4


	//----- nvinfo : EIATTR_CUDA_API_VERSION
	.align		4
        /*0000*/ 	.byte	0x04, 0x37
        /*0002*/ 	.short	(.L_57 - .L_56)
.L_56:
        /*0004*/ 	.word	0x00000082


	//----- nvinfo : EIATTR_KPARAM_INFO
	.align		4
.L_57:
        /*0008*/ 	.byte	0x04, 0x17
        /*000a*/ 	.short	(.L_59 - .L_58)
.L_58:
        /*000c*/ 	.word	0x00000000
        /*0010*/ 	.short	0x0005
        /*0012*/ 	.short	0x0020
        /*0014*/ 	.byte	0x00, 0xf0, 0x11, 0x00


	//----- nvinfo : EIATTR_KPARAM_INFO
	.align		4
.L_59:
        /*0018*/ 	.byte	0x04, 0x17
        /*001a*/ 	.short	(.L_61 - .L_60)
.L_60:
        /*001c*/ 	.word	0x00000000
        /*0020*/ 	.short	0x0004
        /*0022*/ 	.short	0x001c
        /*0024*/ 	.byte	0x00, 0xf0, 0x11, 0x00


	//----- nvinfo : EIATTR_KPARAM_INFO
	.align		4
.L_61:
        /*0028*/ 	.byte	0x04, 0x17
        /*002a*/ 	.short	(.L_63 - .L_62)
.L_62:
        /*002c*/ 	.word	0x00000000
        /*0030*/ 	.short	0x0003
        /*0032*/ 	.short	0x0018
        /*0034*/ 	.byte	0x00, 0xf0, 0x11, 0x00


	//----- nvinfo : EIATTR_KPARAM_INFO
	.align		4
.L_63:
        /*0038*/ 	.byte	0x04, 0x17
        /*003a*/ 	.short	(.L_65 - .L_64)
.L_64:
        /*003c*/ 	.word	0x00000000
        /*0040*/ 	.short	0x0002
        /*0042*/ 	.short	0x0010
        /*0044*/ 	.byte	0x00, 0xf5, 0x21, 0x00


	//----- nvinfo : EIATTR_KPARAM_INFO
	.align		4
.L_65:
        /*0048*/ 	.byte	0x04, 0x17
        /*004a*/ 	.short	(.L_67 - .L_66)
.L_66:
        /*004c*/ 	.word	0x00000000
        /*0050*/ 	.short	0x0001
        /*0052*/ 	.short	0x0008
        /*0054*/ 	.byte	0x00, 0xf5, 0x21, 0x00


	//----- nvinfo : EIATTR_KPARAM_INFO
	.align		4
.L_67:
        /*0058*/ 	.byte	0x04, 0x17
        /*005a*/ 	.short	(.L_69 - .L_68)
.L_68:
        /*005c*/ 	.word	0x00000000
        /*0060*/ 	.short	0x0000
        /*0062*/ 	.short	0x0000
        /*0064*/ 	.byte	0x00, 0xf5, 0x21, 0x00


	//----- nvinfo : EIATTR_SPARSE_MMA_MASK
	.align		4
.L_69:
        /*0068*/ 	.byte	0x03, 0x50
        /*006a*/ 	.short	0x0000


	//----- nvinfo : EIATTR_MAXREG_COUNT
	.align		4
        /*006c*/ 	.byte	0x03, 0x1b
        /*006e*/ 	.short	0x00ff


	//----- nvinfo : EIATTR_MERCURY_ISA_VERSION
	.align		4
        /*0070*/ 	.byte	0x03, 0x5f
        /*0072*/ 	.short	0x0101


	//----- nvinfo : EIATTR_VRC_CTA_INIT_COUNT
	.align		4
        /*0074*/ 	.byte	0x02, 0x4a
	.zero		1
	.zero		1


	//----- nvinfo : EIATTR_EXIT_INSTR_OFFSETS
	.align		4
        /*0078*/ 	.byte	0x04, 0x1c
        /*007a*/ 	.short	(.L_71 - .L_70)


	//   ....[0]....
.L_70:
        /*007c*/ 	.word	0x00000c60


	//----- nvinfo : EIATTR_CBANK_PARAM_SIZE
	.align		4
.L_71:
        /*0080*/ 	.byte	0x03, 0x19
        /*0082*/ 	.short	0x0024


	//----- nvinfo : EIATTR_PARAM_CBANK
	.align		4
        /*0084*/ 	.byte	0x04, 0x0a
        /*0086*/ 	.short	(.L_73 - .L_72)
	.align		4
.L_72:
        /*0088*/ 	.word	index@(.nv.constant0._Z11convolutionPfS_S_iii)
        /*008c*/ 	.short	0x0380
        /*008e*/ 	.short	0x0024


	//----- nvinfo : EIATTR_SW_WAR
	.align		4
.L_73:
        /*0090*/ 	.byte	0x04, 0x36
        /*0092*/ 	.short	(.L_75 - .L_74)
.L_74:
        /*0094*/ 	.word	0x00000008
.L_75:


//--------------------- .nv.info._Z10avgPoolingPfS_iii --------------------------
	.section	.nv.info._Z10avgPoolingPfS_iii,"",@"SHT_CUDA_INFO"
	.sectionflags	@""
	.align	4


	//----- nvinfo : EIATTR_CUDA_API_VERSION
	.align		4
        /*0000*/ 	.byte	0x04, 0x37
        /*0002*/ 	.short	(.L_77 - .L_76)
.L_76:
        /*0004*/ 	.word	0x00000082


	//----- nvinfo : EIATTR_KPARAM_INFO
	.align		4
.L_77:
        /*0008*/ 	.byte	0x04, 0x17
        /*000a*/ 	.short	(.L_79 - .L_78)
.L_78:
        /*000c*/ 	.word	0x00000000
        /*0010*/ 	.short	0x0004
        /*0012*/ 	.short	0x0018
        /*0014*/ 	.byte	0x00, 0xf0, 0x11, 0x00


	//----- nvinfo : EIATTR_KPARAM_INFO
	.align		4
.L_79:
        /*0018*/ 	.byte	0x04, 0x17
        /*001a*/ 	.short	(.L_81 - .L_80)
.L_80:
        /*001c*/ 	.word	0x00000000
        /*0020*/ 	.short	0x0003
        /*0022*/ 	.short	0x0014
        /*0024*/ 	.byte	0x00, 0xf0, 0x11, 0x00


	//----- nvinfo : EIATTR_KPARAM_INFO
	.align		4
.L_81:
        /*0028*/ 	.byte	0x04, 0x17
        /*002a*/ 	.short	(.L_83 - .L_82)
.L_82:
        /*002c*/ 	.word	0x00000000
        /*0030*/ 	.short	0x0002
        /*0032*/ 	.short	0x0010
        /*0034*/ 	.byte	0x00, 0xf0, 0x11, 0x00


	//----- nvinfo : EIATTR_KPARAM_INFO
	.align		4
.L_83:
        /*0038*/ 	.byte	0x04, 0x17
        /*003a*/ 	.short	(.L_85 - .L_84)
.L_84:
        /*003c*/ 	.word	0x00000000
        /*0040*/ 	.short	0x0001
        /*0042*/ 	.short	0x0008
        /*0044*/ 	.byte	0x00, 0xf5, 0x21, 0x00


	//----- nvinfo : EIATTR_KPARAM_INFO
	.align		4
.L_85:
        /*0048*/ 	.byte	0x04, 0x17
        /*004a*/ 	.short	(.L_87 - .L_86)
.L_86:
        /*004c*/ 	.word	0x00000000
        /*0050*/ 	.short	0x0000
        /*0052*/ 	.short	0x0000
        /*0054*/ 	.byte	0x00, 0xf5, 0x21, 0x00


	//----- nvinfo : EIATTR_SPARSE_MMA_MASK
	.align		4
.L_87:
        /*0058*/ 	.byte	0x03, 0x50
        /*005a*/ 	.short	0x0000


	//----- nvinfo : EIATTR_MAXREG_COUNT
	.align		4
        /*005c*/ 	.byte	0x03, 0x1b
        /*005e*/ 	.short	0x00ff


	//----- nvinfo : EIATTR_MERCURY_ISA_VERSION
	.align		4
        /*0060*/ 	.byte	0x03, 0x5f
        /*0062*/ 	.short	0x0101


	//----- nvinfo : EIATTR_VRC_CTA_INIT_COUNT
	.align		4
        /*0064*/ 	.byte	0x02, 0x4a
	.zero		1
	.zero		1


	//----- nvinfo : EIATTR_EXIT_INSTR_OFFSETS
	.align		4
        /*0068*/ 	.byte	0x04, 0x1c
        /*006a*/ 	.short	(.L_89 - .L_88)


	//   ....[0]....
.L_88:
        /*006c*/ 	.word	0x00000930


	//----- nvinfo : EIATTR_CRS_STACK_SIZE
	.align		4
.L_89:
        /*0070*/ 	.byte	0x04, 0x1e
        /*0072*/ 	.short	(.L_91 - .L_90)
.L_90:
        /*0074*/ 	.word	0x00000000


	//----- nvinfo : EIATTR_CBANK_PARAM_SIZE
	.align		4
.L_91:
        /*0078*/ 	.byte	0x03, 0x19
        /*007a*/ 	.short	0x001c


	//----- nvinfo : EIATTR_PARAM_CBANK
	.align		4
        /*007c*/ 	.byte	0x04, 0x0a
        /*007e*/ 	.short	(.L_93 - .L_92)
	.align		4
.L_92:
        /*0080*/ 	.word	index@(.nv.constant0._Z10avgPoolingPfS_iii)
        /*0084*/ 	.short	0x0380
        /*0086*/ 	.short	0x001c


	//----- nvinfo : EIATTR_SW_WAR
	.align		4
.L_93:
        /*0088*/ 	.byte	0x04, 0x36
        /*008a*/ 	.short	(.L_95 - .L_94)
.L_94:
        /*008c*/ 	.word	0x00000008
.L_95:


//--------------------- .nv.info._Z10maxPoolingPfS_iii --------------------------
	.section	.nv.info._Z10maxPoolingPfS_iii,"",@"SHT_CUDA_INFO"
	.sectionflags	@""
	.align	4


	//----- nvinfo : EIATTR_CUDA_API_VERSION
	.align		4
        /*0000*/ 	.byte	0x04, 0x37
        /*0002*/ 	.short	(.L_97 - .L_96)
.L_96:
        /*0004*/ 	.word	0x00000082


	//----- nvinfo : EIATTR_KPARAM_INFO
	.align		4
.L_97:
        /*0008*/ 	.byte	0x04, 0x17
        /*000a*/ 	.short	(.L_99 - .L_98)
.L_98:
        /*000c*/ 	.word	0x00000000
        /*0010*/ 	.short	0x0004
        /*0012*/ 	.short	0x0018
        /*0014*/ 	.byte	0x00, 0xf0, 0x11, 0x00


	//----- nvinfo : EIATTR_KPARAM_INFO
	.align		4
.L_99:
        /*0018*/ 	.byte	0x04, 0x17
        /*001a*/ 	.short	(.L_101 - .L_100)
.L_100:
        /*001c*/ 	.word	0x00000000
        /*0020*/ 	.short	0x0003
        /*0022*/ 	.short	0x0014
        /*0024*/ 	.byte	0x00, 0xf0, 0x11, 0x00


	//----- nvinfo : EIATTR_KPARAM_INFO
	.align		4
.L_101:
        /*0028*/ 	.byte	0x04, 0x17
        /*002a*/ 	.short	(.L_103 - .L_102)
.L_102:
        /*002c*/ 	.word	0x00000000
        /*0030*/ 	.short	0x0002
        /*0032*/ 	.short	0x0010
        /*0034*/ 	.byte	0x00, 0xf0, 0x11, 0x00


	//----- nvinfo : EIATTR_KPARAM_INFO
	.align		4
.L_103:
        /*0038*/ 	.byte	0x04, 0x17
        /*003a*/ 	.short	(.L_105 - .L_104)
.L_104:
        /*003c*/ 	.word	0x00000000
        /*0040*/ 	.short	0x0001
        /*0042*/ 	.short	0x0008
        /*0044*/ 	.byte	0x00, 0xf5, 0x21, 0x00


	//----- nvinfo : EIATTR_KPARAM_INFO
	.align		4
.L_105:
        /*0048*/ 	.byte	0x04, 0x17
        /*004a*/ 	.short	(.L_107 - .L_106)
.L_106:
        /*004c*/ 	.word	0x00000000
        /*0050*/ 	.short	0x0000
        /*0052*/ 	.short	0x0000
        /*0054*/ 	.byte	0x00, 0xf5, 0x21, 0x00


	//----- nvinfo : EIATTR_SPARSE_MMA_MASK
	.align		4
.L_107:
        /*0058*/ 	.byte	0x03, 0x50
        /*005a*/ 	.short	0x0000


	//----- nvinfo : EIATTR_MAXREG_COUNT
	.align		4
        /*005c*/ 	.byte	0x03, 0x1b
        /*005e*/ 	.short	0x00ff


	//----- nvinfo : EIATTR_MERCURY_ISA_VERSION
	.align		4
        /*0060*/ 	.byte	0x03, 0x5f
        /*0062*/ 	.short	0x0101


	//----- nvinfo : EIATTR_VRC_CTA_INIT_COUNT
	.align		4
        /*0064*/ 	.byte	0x02, 0x4a
	.zero		1
	.zero		1


	//----- nvinfo : EIATTR_EXIT_INSTR_OFFSETS
	.align		4
        /*0068*/ 	.byte	0x04, 0x1c
        /*006a*/ 	.short	(.L_109 - .L_108)


	//   ....[0]....
.L_108:
        /*006c*/ 	.word	0x00000740


	//----- nvinfo : EIATTR_CBANK_PARAM_SIZE
	.align		4
.L_109:
        /*0070*/ 	.byte	0x03, 0x19
        /*0072*/ 	.short	0x001c


	//----- nvinfo : EIATTR_PARAM_CBANK
	.align		4
        /*0074*/ 	.byte	0x04, 0x0a
        /*0076*/ 	.short	(.L_111 - .L_110)
	.align		4
.L_110:
        /*0078*/ 	.word	index@(.nv.constant0._Z10maxPoolingPfS_iii)
        /*007c*/ 	.short	0x0380
        /*007e*/ 	.short	0x001c


	//----- nvinfo : EIATTR_SW_WAR
	.align		4
.L_111:
        /*0080*/ 	.byte	0x04, 0x36
        /*0082*/ 	.short	(.L_113 - .L_112)
.L_112:
        /*0084*/ 	.word	0x00000008
.L_113:


//--------------------- .nv.info._Z4tanhPfS_ii    --------------------------
	.section	.nv.info._Z4tanhPfS_ii,"",@"SHT_CUDA_INFO"
	.sectionflags	@""
	.align	4


	//----- nvinfo : EIATTR_CUDA_API_VERSION
	.align		4
        /*0000*/ 	.byte	0x04, 0x37
        /*0002*/ 	.short	(.L_115 - .L_114)
.L_114:
        /*0004*/ 	.word	0x00000082


	//----- nvinfo : EIATTR_KPARAM_INFO
	.align		4
.L_115:
        /*0008*/ 	.byte	0x04, 0x17
        /*000a*/ 	.short	(.L_117 - .L_116)
.L_116:
        /*000c*/ 	.word	0x00000000
        /*0010*/ 	.short	0x0003
        /*0012*/ 	.short	0x0014
        /*0014*/ 	.byte	0x00, 0xf0, 0x11, 0x00


	//----- nvinfo : EIATTR_KPARAM_INFO
	.align		4
.L_117:
        /*0018*/ 	.byte	0x04, 0x17
        /*001a*/ 	.short	(.L_119 - .L_118)
.L_118:
        /*001c*/ 	.word	0x00000000
        /*0020*/ 	.short	0x0002
        /*0022*/ 	.short	0x0010
        /*0024*/ 	.byte	0x00, 0xf0, 0x11, 0x00


	//----- nvinfo : EIATTR_KPARAM_INFO
	.align		4
.L_119:
        /*0028*/ 	.byte	0x04, 0x17
        /*002a*/ 	.short	(.L_121 - .L_120)
.L_120:
        /*002c*/ 	.word	0x00000000
        /*0030*/ 	.short	0x0001
        /*0032*/ 	.short	0x0008
        /*0034*/ 	.byte	0x00, 0xf5, 0x21, 0x00


	//----- nvinfo : EIATTR_KPARAM_INFO
	.align		4
.L_121:
        /*0038*/ 	.byte	0x04, 0x17
        /*003a*/ 	.short	(.L_123 - .L_122)
.L_122:
        /*003c*/ 	.word	0x00000000
        /*0040*/ 	.short	0x0000
        /*0042*/ 	.short	0x0000
        /*0044*/ 	.byte	0x00, 0xf5, 0x21, 0x00


	//----- nvinfo : EIATTR_SPARSE_MMA_MASK
	.align		4
.L_123:
        /*0048*/ 	.byte	0x03, 0x50
        /*004a*/ 	.short	0x0000


	//----- nvinfo : EIATTR_MAXREG_COUNT
	.align		4
        /*004c*/ 	.byte	0x03, 0x1b
        /*004e*/ 	.short	0x00ff


	//----- nvinfo : EIATTR_MERCURY_ISA_VERSION
	.align		4
        /*0050*/ 	.byte	0x03, 0x5f
        /*0052*/ 	.short	0x0101


	//----- nvinfo : EIATTR_VRC_CTA_INIT_COUNT
	.align		4
        /*0054*/ 	.byte	0x02, 0x4a
	.zero		1
	.zero		1


	//----- nvinfo : EIATTR_EXIT_INSTR_OFFSETS
	.align		4
        /*0058*/ 	.byte	0x04, 0x1c
        /*005a*/ 	.short	(.L_125 - .L_124)


	//   ....[0]....
.L_124:
        /*005c*/ 	.word	0x000001d0


	//----- nvinfo : EIATTR_CBANK_PARAM_SIZE
	.align		4
.L_125:
        /*0060*/ 	.byte	0x03, 0x19
        /*0062*/ 	.short	0x0018


	//----- nvinfo : EIATTR_PARAM_CBANK
	.align		4
        /*0064*/ 	.byte	0x04, 0x0a
        /*0066*/ 	.short	(.L_127 - .L_126)
	.align		4
.L_126:
        /*0068*/ 	.word	index@(.nv.constant0._Z4tanhPfS_ii)
        /*006c*/ 	.short	0x0380
        /*006e*/ 	.short	0x0018


	//----- nvinfo : EIATTR_SW_WAR
	.align		4
.L_127:
        /*0070*/ 	.byte	0x04, 0x36
        /*0072*/ 	.short	(.L_129 - .L_128)
.L_128:
        /*0074*/ 	.word	0x00000008
.L_129:


//--------------------- .nv.info._Z4reluPfS_ii    --------------------------
	.section	.nv.info._Z4reluPfS_ii,"",@"SHT_CUDA_INFO"
	.sectionflags	@""
	.align	4


	//----- nvinfo : EIATTR_CUDA_API_VERSION
	.align		4
        /*0000*/ 	.byte	0x04, 0x37
        /*0002*/ 	.short	(.L_131 - .L_130)
.L_130:
        /*0004*/ 	.word	0x00000082


	//----- nvinfo : EIATTR_KPARAM_INFO
	.align		4
.L_131:
        /*0008*/ 	.byte	0x04, 0x17
        /*000a*/ 	.short	(.L_133 - .L_132)
.L_132:
        /*000c*/ 	.word	0x00000000
        /*0010*/ 	.short	0x0003
        /*0012*/ 	.short	0x0014
        /*0014*/ 	.byte	0x00, 0xf0, 0x11, 0x00


	//----- nvinfo : EIATTR_KPARAM_INFO
	.align		4
.L_133:
        /*0018*/ 	.byte	0x04, 0x17
        /*001a*/ 	.short	(.L_135 - .L_134)
.L_134:
        /*001c*/ 	.word	0x00000000
        /*0020*/ 	.short	0x0002
        /*0022*/ 	.short	0x0010
        /*0024*/ 	.byte	0x00, 0xf0, 0x11, 0x00


	//----- nvinfo : EIATTR_KPARAM_INFO
	.align		4
.L_135:
        /*0028*/ 	.byte	0x04, 0x17
        /*002a*/ 	.short	(.L_137 - .L_136)
.L_136:
        /*002c*/ 	.word	0x00000000
        /*0030*/ 	.short	0x0001
        /*0032*/ 	.short	0x0008
        /*0034*/ 	.byte	0x00, 0xf5, 0x21, 0x00


	//----- nvinfo : EIATTR_KPARAM_INFO
	.align		4
.L_137:
        /*0038*/ 	.byte	0x04, 0x17
        /*003a*/ 	.short	(.L_139 - .L_138)
.L_138:
        /*003c*/ 	.word	0x00000000
        /*0040*/ 	.short	0x0000
        /*0042*/ 	.short	0x0000
        /*0044*/ 	.byte	0x00, 0xf5, 0x21, 0x00


	//----- nvinfo : EIATTR_SPARSE_MMA_MASK
	.align		4
.L_139:
        /*0048*/ 	.byte	0x03, 0x50
        /*004a*/ 	.short	0x0000


	//----- nvinfo : EIATTR_MAXREG_COUNT
	.align		4
        /*004c*/ 	.byte	0x03, 0x1b
        /*004e*/ 	.short	0x00ff


	//----- nvinfo : EIATTR_MERCURY_ISA_VERSION
	.align		4
        /*0050*/ 	.byte	0x03, 0x5f
        /*0052*/ 	.short	0x0101


	//----- nvinfo : EIATTR_VRC_CTA_INIT_COUNT
	.align		4
        /*0054*/ 	.byte	0x02, 0x4a
	.zero		1
	.zero		1


	//----- nvinfo : EIATTR_EXIT_INSTR_OFFSETS
	.align		4
        /*0058*/ 	.byte	0x04, 0x1c
        /*005a*/ 	.short	(.L_141 - .L_140)


	//   ....[0]....
.L_140:
        /*005c*/ 	.word	0x000000d0


	//----- nvinfo : EIATTR_CBANK_PARAM_SIZE
	.align		4
.L_141:
        /*0060*/ 	.byte	0x03, 0x19
        /*0062*/ 	.short	0x0018


	//----- nvinfo : EIATTR_PARAM_CBANK
	.align		4
        /*0064*/ 	.byte	0x04, 0x0a
        /*0066*/ 	.short	(.L_143 - .L_142)
	.align		4
.L_142:
        /*0068*/ 	.word	index@(.nv.constant0._Z4reluPfS_ii)
        /*006c*/ 	.short	0x0380
        /*006e*/ 	.short	0x0018


	//----- nvinfo : EIATTR_SW_WAR
	.align		4
.L_143:
        /*0070*/ 	.byte	0x04, 0x36
        /*0072*/ 	.short	(.L_145 - .L_144)
.L_144:
        /*0074*/ 	.word	0x00000008
.L_145:


//--------------------- .nv.callgraph             --------------------------
	.section	.nv.callgraph,"",@"SHT_CUDA_CALLGRAPH"
	.align	4
	.sectionentsize	8
	.align		4
        /*0000*/ 	.word	0x00000000
	.align		4
        /*0004*/ 	.word	0xffffffff
	.align		4
        /*0008*/ 	.word	0x00000000
	.align		4
        /*000c*/ 	.word	0xfffffffe
	.align		4
        /*0010*/ 	.word	0x00000000
	.align		4
        /*0014*/ 	.word	0xfffffffd
	.align		4
        /*0018*/ 	.word	0x00000000
	.align		4
        /*001c*/ 	.word	0xfffffffc


//--------------------- .text._Z7sigmoidPfS_i     --------------------------
	.section	.text._Z7sigmoidPfS_i,"ax",@progbits
	.align	128
        .global         _Z7sigmoidPfS_i
        .type           _Z7sigmoidPfS_i,@function
        .size           _Z7sigmoidPfS_i,(.L_x_47 - _Z7sigmoidPfS_i)
        .other          _Z7sigmoidPfS_i,@"STO_CUDA_ENTRY STV_DEFAULT"
_Z7sigmoidPfS_i:
.text._Z7sigmoidPfS_i:
[----:B------:R-:W-:Y:S01]  /*0000*/  LDC R1, c[0x0][0x37c] ;  /* 0x0000df00ff017b82 */ /* 0x000fe20000000800 */
[----:B------:R-:W0:Y:S07]  /*0010*/  S2R R3, SR_TID.X ;  /* 0x0000000000037919 */ /* 0x000e2e0000002100 */
[----:B------:R-:W0:Y:S01]  /*0020*/  LDC.64 R4, c[0x0][0x380] ;  /* 0x0000e000ff047b82 */ /* 0x000e220000000a00 */
[----:B------:R-:W1:Y:S01]  /*0030*/  LDCU.64 UR4, c[0x0][0x358] ;  /* 0x00006b00ff0477ac */ /* 0x000e620008000a00 */
[----:B0-----:R-:W-:-:S06]  /*0040*/  IMAD.WIDE.U32 R4, R3, 0x4, R4 ;  /* 0x0000000403047825 */ /* 0x001fcc00078e0004 */
[----:B-1----:R-:W2:Y:S01]  /*0050*/  LDG.E R4, desc[UR4][R4.64] ;  /* 0x0000000404047981 */ /* 0x002ea2000c1e1900 */
[----:B------:R-:W-:Y:S01]  /*0060*/  IMAD.MOV.U32 R7, RZ, RZ, 0x3bbb989d ;  /* 0x3bbb989dff077424 */ /* 0x000fe200078e00ff */
[----:B------:R-:W-:Y:S01]  /*0070*/  BSSY.RECONVERGENT B0, `(.L_x_0) ;  /* 0x0000015000007945 */ /* 0x000fe20003800200 */
[----:B------:R-:W-:Y:S02]  /*0080*/  IMAD.MOV.U32 R9, RZ, RZ, 0x437c0000 ;  /* 0x437c0000ff097424 */ /* 0x000fe400078e00ff */
[----:B--2---:R-:W-:-:S04]  /*0090*/  FFMA.SAT R0, R4, -R7, 0.5 ;  /* 0x3f00000004007423 */ /* 0x004fc80000002807 */
[----:B------:R-:W-:-:S04]  /*00a0*/  FFMA.RM R0, R0, R9, 12582913 ;  /* 0x4b40000100007423 */ /* 0x000fc80000004009 */
[C---:B------:R-:W-:Y:S01]  /*00b0*/  FADD R7, R0.reuse, -12583039 ;  /* 0xcb40007f00077421 */ /* 0x040fe20000000000 */
[----:B------:R-:W-:-:S03]  /*00c0*/  SHF.L.U32 R0, R0, 0x17, RZ ;  /* 0x0000001700007819 */ /* 0x000fc600000006ff */
[----:B------:R-:W-:-:S04]  /*00d0*/  FFMA R7, R4, -1.4426950216293334961, -R7 ;  /* 0xbfb8aa3b04077823 */ /* 0x000fc80000000807 */
[----:B------:R-:W-:-:S06]  /*00e0*/  FFMA R7, R4, -1.925963033500011079e-08, R7 ;  /* 0xb2a5706004077823 */ /* 0x000fcc0000000007 */
[----:B------:R-:W0:Y:S02]  /*00f0*/  MUFU.EX2 R7, R7 ;  /* 0x0000000700077308 */ /* 0x000e240000000800 */
[----:B0-----:R-:W-:-:S04]  /*0100*/  FFMA R0, R0, R7, 1 ;  /* 0x3f80000000007423 */ /* 0x001fc80000000007 */
[----:B------:R-:W-:-:S05]  /*0110*/  VIADD R2, R0, 0x1800000 ;  /* 0x0180000000027836 */ /* 0x000fca0000000000 */
[----:B------:R-:W-:-:S04]  /*0120*/  LOP3.LUT R2, R2, 0x7f800000, RZ, 0xc0, !PT ;  /* 0x7f80000002027812 */ /* 0x000fc800078ec0ff */
[----:B------:R-:W-:-:S13]  /*0130*/  ISETP.GT.U32.AND P0, PT, R2, 0x1ffffff, PT ;  /* 0x01ffffff0200780c */ /* 0x000fda0003f04070 */
[----:B------:R-:W-:Y:S05]  /*0140*/  @P0 BRA `(.L_x_1) ;  /* 0x00000000000c0947 */ /* 0x000fea0003800000 */
[----:B------:R-:W-:-:S07]  /*0150*/  MOV R4, 0x170 ;  /* 0x0000017000047802 */ /* 0x000fce0000000f00 */
[----:B------:R-:W-:Y:S05]  /*0160*/  CALL.REL.NOINC `($__internal_0_$__cuda_sm20_rcp_rn_f32_slowpath) ;  /* 0x0000000000287944 */ /* 0x000fea0003c00000 */
[----:B------:R-:W-:Y:S05]  /*0170*/  BRA `(.L_x_2) ;  /* 0x0000000000107947 */ /* 0x000fea0003800000 */
.L_x_1:
[----:B------:R-:W0:Y:S02]  /*0180*/  MUFU.RCP R7, R0 ;  /* 0x0000000000077308 */ /* 0x000e240000001000 */
[----:B0-----:R-:W-:-:S04]  /*0190*/  FFMA R2, R0, R7, -1 ;  /* 0xbf80000000027423 */ /* 0x001fc80000000007 */
[----:B------:R-:W-:-:S04]  /*01a0*/  FADD.FTZ R2, -R2, -RZ ;  /* 0x800000ff02027221 */ /* 0x000fc80000010100 */
[----:B------:R-:W-:-:S07]  /*01b0*/  FFMA R7, R7, R2, R7 ;  /* 0x0000000207077223 */ /* 0x000fce0000000007 */
.L_x_2:
[----:B------:R-:W-:Y:S05]  /*01c0*/  BSYNC.RECONVERGENT B0 ;  /* 0x0000000000007941 */ /* 0x000fea0003800200 */
.L_x_0:
[----:B------:R-:W0:Y:S02]  /*01d0*/  LDC.64 R4, c[0x0][0x388] ;  /* 0x0000e200ff047b82 */ /* 0x000e240000000a00 */
[----:B0-----:R-:W-:-:S05]  /*01e0*/  IMAD.WIDE.U32 R2, R3, 0x4, R4 ;  /* 0x0000000403027825 */ /* 0x001fca00078e0004 */
[----:B------:R-:W-:Y:S01]  /*01f0*/  STG.E desc[UR4][R2.64], R7 ;  /* 0x0000000702007986 */ /* 0x000fe2000c101904 */
[----:B------:R-:W-:Y:S05]  /*0200*/  EXIT ;  /* 0x000000000000794d */ /* 0x000fea0003800000 */
        .weak           $__internal_0_$__cuda_sm20_rcp_rn_f32_slowpath
        .type           $__internal_0_$__cuda_sm20_rcp_rn_f32_slowpath,@function
        .size           $__internal_0_$__cuda_sm20_rcp_rn_f32_slowpath,(.L_x_47 - $__internal_0_$__cuda_sm20_rcp_rn_f32_slowpath)
$__internal_0_$__cuda_sm20_rcp_rn_f32_slowpath:
[----:B------:R-:W-:Y:S01]  /*0210*/  IMAD.SHL.U32 R2, R0, 0x2, RZ ;  /* 0x0000000200027824 */ /* 0x000fe200078e00ff */
[----:B------:R-:W-:Y:S04]  /*0220*/  BSSY.RECONVERGENT B1, `(.L_x_3) ;  /* 0x0000030000017945 */ /* 0x000fe80003800200 */
[----:B------:R-:W-:-:S04]  /*0230*/  SHF.R.U32.HI R2, RZ, 0x18, R2 ;  /* 0x00000018ff027819 */ /* 0x000fc80000011602 */
[----:B------:R-:W-:-:S13]  /*0240*/  ISETP.NE.U32.AND P0, PT, R2, RZ, PT ;  /* 0x000000ff0200720c */ /* 0x000fda0003f05070 */
[----:B------:R-:W-:Y:S05]  /*0250*/  @P0 BRA `(.L_x_4) ;  /* 0x0000000000280947 */ /* 0x000fea0003800000 */
[----:B------:R-:W-:-:S04]  /*0260*/  SHF.L.U32 R2, R0, 0x1, RZ ;  /* 0x0000000100027819 */ /* 0x000fc800000006ff */
[----:B------:R-:W-:-:S13]  /*0270*/  ISETP.NE.AND P0, PT, R2, RZ, PT ;  /* 0x000000ff0200720c */ /* 0x000fda0003f05270 */
[----:B------:R-:W-:Y:S01]  /*0280*/  @P0 FFMA R6, R0, 1.84467440737095516160e+19, RZ ;  /* 0x5f80000000060823 */ /* 0x000fe200000000ff */
[----:B------:R-:W-:Y:S08]  /*0290*/  @!P0 MUFU.RCP R5, R0 ;  /* 0x0000000000058308 */ /* 0x000ff00000001000 */
[----:B------:R-:W0:Y:S02]  /*02a0*/  @P0 MUFU.RCP R7, R6 ;  /* 0x0000000600070308 */ /* 0x000e240000001000 */
[----:B0-----:R-:W-:-:S04]  /*02b0*/  @P0 FFMA R2, R6, R7, -1 ;  /* 0xbf80000006020423 */ /* 0x001fc80000000007 */
[----:B------:R-:W-:-:S04]  /*02c0*/  @P0 FADD.FTZ R2, -R2, -RZ ;  /* 0x800000ff02020221 */ /* 0x000fc80000010100 */
[----:B------:R-:W-:-:S04]  /*02d0*/  @P0 FFMA R2, R7, R2, R7 ;  /* 0x0000000207020223 */ /* 0x000fc80000000007 */
[----:B------:R-:W-:Y:S01]  /*02e0*/  @P0 FFMA R5, R2, 1.84467440737095516160e+19, RZ ;  /* 0x5f80000002050823 */ /* 0x000fe200000000ff */
[----:B------:R-:W-:Y:S06]  /*02f0*/  BRA `(.L_x_5) ;  /* 0x0000000000887947 */ /* 0x000fec0003800000 */
.L_x_4:
[----:B------:R-:W-:-:S05]  /*0300*/  VIADD R5, R2, 0xffffff03 ;  /* 0xffffff0302057836 */ /* 0x000fca0000000000 */
[----:B------:R-:W-:-:S13]  /*0310*/  ISETP.GT.U32.AND P0, PT, R5, 0x1, PT ;  /* 0x000000010500780c */ /* 0x000fda0003f04070 */
[----:B------:R-:W-:Y:S05]  /*0320*/  @P0 BRA `(.L_x_6) ;  /* 0x0000000000780947 */ /* 0x000fea0003800000 */
[----:B------:R-:W-:Y:S01]  /*0330*/  LOP3.LUT R6, R0, 0x7fffff, RZ, 0xc0, !PT ;  /* 0x007fffff00067812 */ /* 0x000fe200078ec0ff */
[----:B------:R-:W-:-:S03]  /*0340*/  IMAD.MOV.U32 R10, RZ, RZ, 0x3 ;  /* 0x00000003ff0a7424 */ /* 0x000fc600078e00ff */
[----:B------:R-:W-:Y:S02]  /*0350*/  LOP3.LUT R6, R6, 0x3f800000, RZ, 0xfc, !PT ;  /* 0x3f80000006067812 */ /* 0x000fe400078efcff */
[----:B------:R-:W-:Y:S02]  /*0360*/  SHF.L.U32 R11, R10, R5, RZ ;  /* 0x000000050a0b7219 */ /* 0x000fe400000006ff */
[----:B------:R-:W0:Y:S02]  /*0370*/  MUFU.RCP R7, R6 ;  /* 0x0000000600077308 */ /* 0x000e240000001000 */
[----:B0-----:R-:W-:-:S04]  /*0380*/  FFMA R8, R6, R7, -1 ;  /* 0xbf80000006087423 */ /* 0x001fc80000000007 */
[----:B------:R-:W-:-:S04]  /*0390*/  FADD.FTZ R8, -R8, -RZ ;  /* 0x800000ff08087221 */ /* 0x000fc80000010100 */
[CCC-:B------:R-:W-:Y:S01]  /*03a0*/  FFMA.RM R9, R7.reuse, R8.reuse, R7.reuse ;  /* 0x0000000807097223 */ /* 0x1c0fe20000004007 */
[----:B------:R-:W-:-:S04]  /*03b0*/  FFMA.RP R8, R7, R8, R7 ;  /* 0x0000000807087223 */ /* 0x000fc80000008007 */
[C---:B------:R-:W-:Y:S02]  /*03c0*/  LOP3.LUT R7, R9.reuse, 0x7fffff, RZ, 0xc0, !PT ;  /* 0x007fffff09077812 */ /* 0x040fe400078ec0ff */
[----:B------:R-:W-:Y:S02]  /*03d0*/  FSETP.NEU.FTZ.AND P0, PT, R9, R8, PT ;  /* 0x000000080900720b */ /* 0x000fe40003f1d000 */
[----:B------:R-:W-:Y:S02]  /*03e0*/  LOP3.LUT R8, R7, 0x800000, RZ, 0xfc, !PT ;  /* 0x0080000007087812 */ /* 0x000fe400078efcff */
[----:B------:R-:W-:Y:S02]  /*03f0*/  SEL R7, RZ, 0xffffffff, !P0 ;  /* 0xffffffffff077807 */ /* 0x000fe40004000000 */
[----:B------:R-:W-:Y:S02]  /*0400*/  LOP3.LUT R6, R11, R8, RZ, 0xc0, !PT ;  /* 0x000000080b067212 */ /* 0x000fe400078ec0ff */
[----:B------:R-:W-:-:S02]  /*0410*/  IADD3 R7, PT, PT, -R7, RZ, RZ ;  /* 0x000000ff07077210 */ /* 0x000fc40007ffe1ff */
[-C--:B------:R-:W-:Y:S02]  /*0420*/  SHF.R.U32.HI R6, RZ, R5.reuse, R6 ;  /* 0x00000005ff067219 */ /* 0x080fe40000011606 */
[----:B------:R-:W-:Y:S02]  /*0430*/  LOP3.LUT P1, RZ, R7, R5, R8, 0xf8, !PT ;  /* 0x0000000507ff7212 */ /* 0x000fe4000782f808 */
[C---:B------:R-:W-:Y:S02]  /*0440*/  LOP3.LUT P0, RZ, R6.reuse, 0x1, RZ, 0xc0, !PT ;  /* 0x0000000106ff7812 */ /* 0x040fe4000780c0ff */
[----:B------:R-:W-:-:S04]  /*0450*/  LOP3.LUT P2, RZ, R6, 0x2, RZ, 0xc0, !PT ;  /* 0x0000000206ff7812 */ /* 0x000fc8000784c0ff */
[----:B------:R-:W-:Y:S02]  /*0460*/  PLOP3.LUT P0, PT, P0, P1, P2, 0xe0, 0x0 ;  /* 0x000000000000781c */ /* 0x000fe40000703c20 */
[----:B------:R-:W-:Y:S02]  /*0470*/  LOP3.LUT P1, RZ, R0, 0x7fffff, RZ, 0xc0, !PT ;  /* 0x007fffff00ff7812 */ /* 0x000fe4000782c0ff */
[----:B------:R-:W-:-:S05]  /*0480*/  SEL R5, RZ, 0x1, !P0 ;  /* 0x00000001ff057807 */ /* 0x000fca0004000000 */
[----:B------:R-:W-:-:S05]  /*0490*/  IMAD.MOV R5, RZ, RZ, -R5 ;  /* 0x000000ffff057224 */ /* 0x000fca00078e0a05 */
[----:B------:R-:W-:Y:S02]  /*04a0*/  ISETP.GE.AND P0, PT, R5, RZ, PT ;  /* 0x000000ff0500720c */ /* 0x000fe40003f06270 */
[----:B------:R-:W-:-:S04]  /*04b0*/  IADD3 R5, PT, PT, R2, -0xfc, RZ ;  /* 0xffffff0402057810 */ /* 0x000fc80007ffe0ff */
[----:B------:R-:W-:-:S07]  /*04c0*/  SHF.R.U32.HI R5, RZ, R5, R8 ;  /* 0x00000005ff057219 */ /* 0x000fce0000011608 */
[----:B------:R-:W-:-:S05]  /*04d0*/  @!P0 VIADD R5, R5, 0x1 ;  /* 0x0000000105058836 */ /* 0x000fca0000000000 */
[----:B------:R-:W-:-:S04]  /*04e0*/  @!P1 SHF.L.U32 R5, R5, 0x1, RZ ;  /* 0x0000000105059819 */ /* 0x000fc800000006ff */
[----:B------:R-:W-:Y:S01]  /*04f0*/  LOP3.LUT R5, R5, 0x80000000, R0, 0xf8, !PT ;  /* 0x8000000005057812 */ /* 0x000fe200078ef800 */
[----:B------:R-:W-:Y:S06]  /*0500*/  BRA `(.L_x_5) ;  /* 0x0000000000047947 */ /* 0x000fec0003800000 */
.L_x_6:
[----:B------:R0:W1:Y:S02]  /*0510*/  MUFU.RCP R5, R0 ;  /* 0x0000000000057308 */ /* 0x0000640000001000 */
.L_x_5:
[----:B------:R-:W-:Y:S05]  /*0520*/  BSYNC.RECONVERGENT B1 ;  /* 0x0000000000017941 */ /* 0x000fea0003800200 */
.L_x_3:
[----:B-1----:R-:W-:Y:S02]  /*0530*/  IMAD.MOV.U32 R7, RZ, RZ, R5 ;  /* 0x000000ffff077224 */ /* 0x002fe400078e0005 */
[----:B------:R-:W-:-:S04]  /*0540*/  HFMA2 R5, -RZ, RZ, 0, 0 ;  /* 0x00000000ff057431 */ /* 0x000fc800000001ff */
[----:B0-----:R-:W-:Y:S05]  /*0550*/  RET.REL.NODEC R4 `(_Z7sigmoidPfS_i) ;  /* 0xfffffff804a87950 */ /* 0x001fea0003c3ffff */
.L_x_7:
[----:B------:R-:W-:-:S00]  /*0560*/  BRA `(.L_x_7) ;  /* 0xfffffffc00fc7947 */ /* 0x000fc0000383ffff */
[----:B------:R-:W-:-:S00]  /*0570*/  NOP ;  /* 0x0000000000007918 */ /* 0x000fc00000000000 */
        /* <DEDUP_REMOVED lines=8> */
.L_x_47:


//--------------------- .text._Z11convolutionPfS_S_iii --------------------------
	.section	.text._Z11convolutionPfS_S_iii,"ax",@progbits
	.align	128
        .global         _Z11convolutionPfS_S_iii
        .type           _Z11convolutionPfS_S_iii,@function
        .size           _Z11convolutionPfS_S_iii,(.L_x_50 - _Z11convolutionPfS_S_iii)
        .other          _Z11convolutionPfS_S_iii,@"STO_CUDA_ENTRY STV_DEFAULT"
_Z11convolutionPfS_S_iii:
.text._Z11convolutionPfS_S_iii:
[----:B------:R-:W-:Y:S01]  /*0000*/  LDC R1, c[0x0][0x37c] ;  /* 0x0000df00ff017b82 */ /* 0x000fe20000000800 */
[----:B------:R-:W0:Y:S01]  /*0010*/  LDCU.64 UR6, c[0x0][0x398] ;  /* 0x00007300ff0677ac */ /* 0x000e220008000a00 */
[----:B------:R-:W1:Y:S01]  /*0020*/  S2R R0, SR_TID.Y ;  /* 0x0000000000007919 */ /* 0x000e620000002200 */
[----:B------:R-:W-:Y:S01]  /*0030*/  HFMA2 R18, -RZ, RZ, 0, 0 ;  /* 0x00000000ff127431 */ /* 0x000fe200000001ff */
[----:B------:R-:W2:Y:S01]  /*0040*/  LDCU UR5, c[0x0][0x3a0] ;  /* 0x00007400ff0577ac */ /* 0x000ea20008000800 */
[----:B------:R-:W3:Y:S01]  /*0050*/  S2R R2, SR_TID.X ;  /* 0x0000000000027919 */ /* 0x000ee20000002100 */
[----:B------:R-:W4:Y:S01]  /*0060*/  LDCU.64 UR8, c[0x0][0x358] ;  /* 0x00006b00ff0877ac */ /* 0x000f220008000a00 */
[----:B0-----:R-:W-:-:S04]  /*0070*/  MOV R3, UR7 ;  /* 0x0000000700037c02 */ /* 0x001fc80008000f00 */
[----:B------:R-:W-:Y:S01]  /*0080*/  ISETP.GE.AND P0, PT, R3, 0x1, PT ;  /* 0x000000010300780c */ /* 0x000fe20003f06270 */
[----:B--2---:R-:W-:-:S12]  /*0090*/  ULEA UR5, UR5, UR6, 0x1 ;  /* 0x0000000605057291 */ /* 0x004fd8000f8e08ff */
[----:B-1--4-:R-:W-:Y:S05]  /*00a0*/  @!P0 BRA `(.L_x_8) ;  /* 0x0000000800d48947 */ /* 0x012fea0003800000 */
[----:B------:R-:W0:Y:S01]  /*00b0*/  LDCU.64 UR6, c[0x0][0x380] ;  /* 0x00007000ff0677ac */ /* 0x000e220008000a00 */
[C---:B------:R-:W-:Y:S01]  /*00c0*/  LOP3.LUT R5, R3.reuse, 0x7, RZ, 0xc0, !PT ;  /* 0x0000000703057812 */ /* 0x040fe200078ec0ff */
[----:B------:R-:W-:Y:S01]  /*00d0*/  IMAD.MOV.U32 R18, RZ, RZ, RZ ;  /* 0x000000ffff127224 */ /* 0x000fe200078e00ff */
[----:B------:R-:W-:Y:S01]  /*00e0*/  LOP3.LUT R6, R3, 0x7ffffff0, RZ, 0xc0, !PT ;  /* 0x7ffffff003067812 */ /* 0x000fe200078ec0ff */
[----:B------:R-:W-:Y:S01]  /*00f0*/  UMOV UR4, URZ ;  /* 0x000000ff00047c82 */ /* 0x000fe20008000000 */
[----:B------:R-:W-:Y:S02]  /*0100*/  IADD3 R4, PT, PT, R5, -0x1, RZ ;  /* 0xffffffff05047810 */ /* 0x000fe40007ffe0ff */
[C---:B------:R-:W-:Y:S02]  /*0110*/  LOP3.LUT R7, R3.reuse, 0xf, RZ, 0xc0, !PT ;  /* 0x0000000f03077812 */ /* 0x040fe400078ec0ff */
[----:B------:R-:W-:Y:S02]  /*0120*/  ISETP.GE.U32.AND P1, PT, R4, 0x3, PT ;  /* 0x000000030400780c */ /* 0x000fe40003f26070 */
[----:B------:R-:W-:-:S02]  /*0130*/  LOP3.LUT R8, R3, 0x3, RZ, 0xc0, !PT ;  /* 0x0000000303087812 */ /* 0x000fc400078ec0ff */
[----:B------:R-:W-:Y:S01]  /*0140*/  IADD3 R9, PT, PT, -R6, RZ, RZ ;  /* 0x000000ff06097210 */ /* 0x000fe20007ffe1ff */
[----:B0-----:R-:W-:-:S04]  /*0150*/  UIADD3 UR6, UP0, UPT, UR6, 0x20, URZ ;  /* 0x0000002006067890 */ /* 0x001fc8000ff1e0ff */
[----:B------:R-:W-:-:S12]  /*0160*/  UIADD3.X UR7, UPT, UPT, URZ, UR7, URZ, UP0, !UPT ;  /* 0x00000007ff077290 */ /* 0x000fd800087fe4ff */
.L_x_14:
[----:B------:R-:W0:Y:S01]  /*0170*/  LDC R3, c[0x0][0x39c] ;  /* 0x0000e700ff037b82 */ /* 0x000e220000000800 */
[----:B------:R-:W-:Y:S02]  /*0180*/  IADD3 R13, PT, PT, R0, UR4, RZ ;  /* 0x00000004000d7c10 */ /* 0x000fe4000fffe0ff */
[----:B------:R-:W-:-:S03]  /*0190*/  MOV R11, RZ ;  /* 0x000000ff000b7202 */ /* 0x000fc60000000f00 */
[----:B---3--:R-:W-:Y:S01]  /*01a0*/  IMAD R4, R13, UR5, R2 ;  /* 0x000000050d047c24 */ /* 0x008fe2000f8e0202 */
[C---:B0-----:R-:W-:Y:S01]  /*01b0*/  ISETP.GE.U32.AND P2, PT, R3.reuse, 0x10, PT ;  /* 0x000000100300780c */ /* 0x041fe20003f46070 */
[----:B------:R-:W-:Y:S01]  /*01c0*/  IMAD R10, R3, UR4, RZ ;  /* 0x00000004030a7c24 */ /* 0x000fe2000f8e02ff */
[----:B------:R-:W-:-:S06]  /*01d0*/  UIADD3 UR4, UPT, UPT, UR4, 0x1, URZ ;  /* 0x0000000104047890 */ /* 0x000fcc000fffe0ff */
[----:B------:R-:W-:-:S05]  /*01e0*/  ISETP.NE.AND P0, PT, R3, UR4, PT ;  /* 0x0000000403007c0c */ /* 0x000fca000bf05270 */
[----:B------:R-:W-:Y:S08]  /*01f0*/  @!P2 BRA `(.L_x_9) ;  /* 0x000000040008a947 */ /* 0x000ff00003800000 */
[----:B------:R-:W0:Y:S01]  /*0200*/  LDC.64 R12, c[0x0][0x388] ;  /* 0x0000e200ff0c7b82 */ /* 0x000e220000000a00 */
[----:B------:R-:W-:Y:S01]  /*0210*/  IMAD.MOV.U32 R11, RZ, RZ, R4 ;  /* 0x000000ffff0b7224 */ /* 0x000fe200078e0004 */
[----:B------:R-:W-:Y:S01]  /*0220*/  MOV R16, R9 ;  /* 0x0000000900107202 */ /* 0x000fe20000000f00 */
[----:B0-----:R-:W-:-:S03]  /*0230*/  IMAD.WIDE.U32 R12, R10, 0x4, R12 ;  /* 0x000000040a0c7825 */ /* 0x001fc600078e000c */
[----:B------:R-:W-:-:S04]  /*0240*/  IADD3 R17, P2, PT, R12, 0x20, RZ ;  /* 0x000000200c117810 */ /* 0x000fc80007f5e0ff */
[----:B------:R-:W-:-:S09]  /*0250*/  IADD3.X R20, PT, PT, RZ, R13, RZ, P2, !PT ;  /* 0x0000000dff147210 */ /* 0x000fd200017fe4ff */
.L_x_10:
[----:B------:R-:W-:Y:S01]  /*0260*/  MOV R12, UR6 ;  /* 0x00000006000c7c02 */ /* 0x000fe20008000f00 */
[----:B------:R-:W-:Y:S01]  /*0270*/  IMAD.U32 R13, RZ, RZ, UR7 ;  /* 0x00000007ff0d7e24 */ /* 0x000fe2000f8e00ff */
[----:B------:R-:W-:Y:S02]  /*0280*/  MOV R14, R17 ;  /* 0x00000011000e7202 */ /* 0x000fe40000000f00 */
[----:B------:R-:W-:Y:S01]  /*0290*/  MOV R15, R20 ;  /* 0x00000014000f7202 */ /* 0x000fe20000000f00 */
[----:B------:R-:W-:-:S04]  /*02a0*/  IMAD.WIDE R12, R11, 0x4, R12 ;  /* 0x000000040b0c7825 */ /* 0x000fc800078e020c */
[----:B------:R-:W2:Y:S04]  /*02b0*/  LDG.E R20, desc[UR8][R14.64+-0x20] ;  /* 0xffffe0080e147981 */ /* 0x000ea8000c1e1900 */
[----:B------:R-:W2:Y:S04]  /*02c0*/  LDG.E R19, desc[UR8][R12.64+-0x20] ;  /* 0xffffe0080c137981 */ /* 0x000ea8000c1e1900 */
[----:B------:R-:W3:Y:S04]  /*02d0*/  LDG.E R23, desc[UR8][R14.64+-0x1c] ;  /* 0xffffe4080e177981 */ /* 0x000ee8000c1e1900 */
[----:B------:R-:W3:Y:S04]  /*02e0*/  LDG.E R26, desc[UR8][R12.64+-0x1c] ;  /* 0xffffe4080c1a7981 */ /* 0x000ee8000c1e1900 */
[----:B------:R-:W4:Y:S04]  /*02f0*/  LDG.E R21, desc[UR8][R14.64+-0x18] ;  /* 0xffffe8080e157981 */ /* 0x000f28000c1e1900 */
[----:B------:R-:W4:Y:S04]  /*0300*/  LDG.E R22, desc[UR8][R12.64+-0x18] ;  /* 0xffffe8080c167981 */ /* 0x000f28000c1e1900 */
[----:B------:R-:W5:Y:S04]  /*0310*/  LDG.E R17, desc[UR8][R14.64+-0x14] ;  /* 0xffffec080e117981 */ /* 0x000f68000c1e1900 */
[----:B------:R-:W5:Y:S04]  /*0320*/  LDG.E R24, desc[UR8][R12.64+-0x14] ;  /* 0xffffec080c187981 */ /* 0x000f68000c1e1900 */
[----:B------:R-:W5:Y:S01]  /*0330*/  LDG.E R25, desc[UR8][R12.64+-0x10] ;  /* 0xfffff0080c197981 */ /* 0x000f62000c1e1900 */
[----:B--2---:R-:W-:-:S03]  /*0340*/  FFMA R19, R19, R20, R18 ;  /* 0x0000001413137223 */ /* 0x004fc60000000012 */
[----:B------:R-:W2:Y:S04]  /*0350*/  LDG.E R18, desc[UR8][R14.64+-0x10] ;  /* 0xfffff0080e127981 */ /* 0x000ea8000c1e1900 */
[----:B------:R-:W2:Y:S01]  /*0360*/  LDG.E R20, desc[UR8][R12.64+-0xc] ;  /* 0xfffff4080c147981 */ /* 0x000ea2000c1e1900 */
[----:B---3--:R-:W-:-:S03]  /*0370*/  FFMA R23, R26, R23, R19 ;  /* 0x000000171a177223 */ /* 0x008fc60000000013 */
[----:B------:R-:W3:Y:S01]  /*0380*/  LDG.E R19, desc[UR8][R14.64+-0xc] ;  /* 0xfffff4080e137981 */ /* 0x000ee2000c1e1900 */
[----:B----4-:R-:W-:-:S03]  /*0390*/  FFMA R23, R22, R21, R23 ;  /* 0x0000001516177223 */ /* 0x010fc60000000017 */
[----:B------:R-:W4:Y:S04]  /*03a0*/  LDG.E R21, desc[UR8][R14.64+-0x8] ;  /* 0xfffff8080e157981 */ /* 0x000f28000c1e1900 */
[----:B------:R-:W4:Y:S01]  /*03b0*/  LDG.E R22, desc[UR8][R12.64+-0x8] ;  /* 0xfffff8080c167981 */ /* 0x000f22000c1e1900 */
[----:B-----5:R-:W-:-:S03]  /*03c0*/  FFMA R26, R24, R17, R23 ;  /* 0x00000011181a7223 */ /* 0x020fc60000000017 */
[----:B------:R-:W5:Y:S04]  /*03d0*/  LDG.E R23, desc[UR8][R14.64+-0x4] ;  /* 0xfffffc080e177981 */ /* 0x000f68000c1e1900 */
[----:B------:R-:W5:Y:S04]  /*03e0*/  LDG.E R24, desc[UR8][R12.64+-0x4] ;  /* 0xfffffc080c187981 */ /* 0x000f68000c1e1900 */
[----:B------:R-:W5:Y:S01]  /*03f0*/  LDG.E R17, desc[UR8][R12.64] ;  /* 0x000000080c117981 */ /* 0x000f62000c1e1900 */
[----:B--2---:R-:W-:-:S03]  /*0400*/  FFMA R25, R25, R18, R26 ;  /* 0x0000001219197223 */ /* 0x004fc6000000001a */
[----:B------:R-:W2:Y:S01]  /*0410*/  LDG.E R18, desc[UR8][R14.64] ;  /* 0x000000080e127981 */ /* 0x000ea2000c1e1900 */
[----:B---3--:R-:W-:-:S03]  /*0420*/  FFMA R25, R20, R19, R25 ;  /* 0x0000001314197223 */ /* 0x008fc60000000019 */
[----:B------:R-:W3:Y:S04]  /*0430*/  LDG.E R20, desc[UR8][R14.64+0x4] ;  /* 0x000004080e147981 */ /* 0x000ee8000c1e1900 */
        /* <DEDUP_REMOVED lines=9> */
[----:B------:R-:W2:Y:S04]  /*04d0*/  LDG.E R18, desc[UR8][R14.64+0x10] ;  /* 0x000010080e127981 */ /* 0x000ea8000c1e1900 */
[----:B------:R-:W2:Y:S01]  /*04e0*/  LDG.E R17, desc[UR8][R12.64+0x10] ;  /* 0x000010080c117981 */ /* 0x000ea2000c1e1900 */
[----:B---3--:R-:W-:-:S03]  /*04f0*/  FFMA R26, R19, R20, R26 ;  /* 0x00000014131a7223 */ /* 0x008fc6000000001a */
[----:B------:R-:W3:Y:S04]  /*0500*/  LDG.E R20, desc[UR8][R14.64+0x14] ;  /* 0x000014080e147981 */ /* 0x000ee8000c1e1900 */
[----:B------:R-:W3:Y:S01]  /*0510*/  LDG.E R19, desc[UR8][R12.64+0x14] ;  /* 0x000014080c137981 */ /* 0x000ee2000c1e1900 */
[----:B----4-:R-:W-:-:S03]  /*0520*/  FFMA R27, R21, R22, R26 ;  /* 0x00000016151b7223 */ /* 0x010fc6000000001a */
[----:B------:R-:W4:Y:S04]  /*0530*/  LDG.E R22, desc[UR8][R14.64+0x18] ;  /* 0x000018080e167981 */ /* 0x000f28000c1e1900 */
[----:B------:R-:W4:Y:S04]  /*0540*/  LDG.E R21, desc[UR8][R12.64+0x18] ;  /* 0x000018080c157981 */ /* 0x000f28000c1e1900 */
[----:B------:R-:W4:Y:S01]  /*0550*/  LDG.E R26, desc[UR8][R14.64+0x1c] ;  /* 0x00001c080e1a7981 */ /* 0x000f22000c1e1900 */
[----:B------:R-:W-:Y:S01]  /*0560*/  IADD3 R16, PT, PT, R16, 0x10, RZ ;  /* 0x0000001010107810 */ /* 0x000fe20007ffe0ff */
[----:B-----5:R-:W-:-:S03]  /*0570*/  FFMA R24, R24, R23, R27 ;  /* 0x0000001718187223 */ /* 0x020fc6000000001b */
[----:B------:R-:W-:Y:S02]  /*0580*/  ISETP.NE.AND P2, PT, R16, RZ, PT ;  /* 0x000000ff1000720c */ /* 0x000fe40003f45270 */
[----:B------:R-:W-:Y:S01]  /*0590*/  IADD3 R11, PT, PT, R11, 0x10, RZ ;  /* 0x000000100b0b7810 */ /* 0x000fe20007ffe0ff */
[----:B--2---:R-:W-:Y:S01]  /*05a0*/  FFMA R18, R17, R18, R24 ;  /* 0x0000001211127223 */ /* 0x004fe20000000018 */
[----:B------:R-:W-:-:S03]  /*05b0*/  IADD3 R17, P3, PT, R14, 0x40, RZ ;  /* 0x000000400e117810 */ /* 0x000fc60007f7e0ff */
[----:B---3--:R-:W-:Y:S02]  /*05c0*/  FFMA R18, R19, R20, R18 ;  /* 0x0000001413127223 */ /* 0x008fe40000000012 */
[----:B------:R-:W-:Y:S02]  /*05d0*/  IMAD.X R20, RZ, RZ, R15, P3 ;  /* 0x000000ffff147224 */ /* 0x000fe400018e060f */
[----:B----4-:R-:W-:-:S04]  /*05e0*/  FFMA R18, R21, R22, R18 ;  /* 0x0000001615127223 */ /* 0x010fc80000000012 */
[----:B------:R-:W-:Y:S01]  /*05f0*/  FFMA R18, R25, R26, R18 ;  /* 0x0000001a19127223 */ /* 0x000fe20000000012 */
[----:B------:R-:W-:Y:S06]  /*0600*/  @P2 BRA `(.L_x_10) ;  /* 0xfffffffc00142947 */ /* 0x000fec000383ffff */
[----:B------:R-:W-:-:S07]  /*0610*/  MOV R11, R6 ;  /* 0x00000006000b7202 */ /* 0x000fce0000000f00 */
.L_x_9:
[----:B------:R-:W-:-:S13]  /*0620*/  ISETP.NE.AND P2, PT, R7, RZ, PT ;  /* 0x000000ff0700720c */ /* 0x000fda0003f45270 */
[----:B------:R-:W-:Y:S05]  /*0630*/  @!P2 BRA `(.L_x_11) ;  /* 0x00000004006ca947 */ /* 0x000fea0003800000 */
[----:B------:R-:W-:Y:S02]  /*0640*/  IADD3 R12, PT, PT, R7, -0x1, RZ ;  /* 0xffffffff070c7810 */ /* 0x000fe40007ffe0ff */
[----:B------:R-:W-:Y:S02]  /*0650*/  ISETP.NE.AND P2, PT, R5, RZ, PT ;  /* 0x000000ff0500720c */ /* 0x000fe40003f45270 */
[----:B------:R-:W-:-:S13]  /*0660*/  ISETP.GE.U32.AND P3, PT, R12, 0x7, PT ;  /* 0x000000070c00780c */ /* 0x000fda0003f66070 */
[----:B------:R-:W-:Y:S05]  /*0670*/  @!P3 BRA `(.L_x_12) ;  /* 0x000000000090b947 */ /* 0x000fea0003800000 */
[----:B------:R-:W0:Y:S01]  /*0680*/  LDC.64 R16, c[0x0][0x388] ;  /* 0x0000e200ff107b82 */ /* 0x000e220000000a00 */
[----:B------:R-:W-:Y:S01]  /*0690*/  IMAD.IADD R21, R10, 0x1, R11 ;  /* 0x000000010a157824 */ /* 0x000fe200078e020b */
[-C--:B------:R-:W-:Y:S02]  /*06a0*/  IADD3 R19, PT, PT, R4, R11.reuse, RZ ;  /* 0x0000000b04137210 */ /* 0x080fe40007ffe0ff */
[----:B------:R-:W-:-:S04]  /*06b0*/  IADD3 R20, P3, PT, R10, R11, RZ ;  /* 0x0000000b0a147210 */ /* 0x000fc80007f7e0ff */
[----:B------:R-:W1:Y:S08]  /*06c0*/  LDC.64 R14, c[0x0][0x380] ;  /* 0x0000e000ff0e7b82 */ /* 0x000e700000000a00 */
[----:B------:R-:W2:Y:S01]  /*06d0*/  LDC.64 R12, c[0x0][0x388] ;  /* 0x0000e200ff0c7b82 */ /* 0x000ea20000000a00 */
[----:B0-----:R-:W-:Y:S01]  /*06e0*/  IMAD.WIDE.U32 R16, R21, 0x4, R16 ;  /* 0x0000000415107825 */ /* 0x001fe200078e0010 */
[----:B------:R-:W-:-:S05]  /*06f0*/  IADD3.X R21, PT, PT, RZ, RZ, RZ, P3, !PT ;  /* 0x000000ffff157210 */ /* 0x000fca0001ffe4ff */
[----:B------:R-:W3:Y:S01]  /*0700*/  LDG.E R16, desc[UR8][R16.64] ;  /* 0x0000000810107981 */ /* 0x000ee2000c1e1900 */
[----:B-1----:R-:W-:-:S05]  /*0710*/  IMAD.WIDE R14, R19, 0x4, R14 ;  /* 0x00000004130e7825 */ /* 0x002fca00078e020e */
[----:B------:R-:W3:Y:S01]  /*0720*/  LDG.E R23, desc[UR8][R14.64] ;  /* 0x000000080e177981 */ /* 0x000ee2000c1e1900 */
[----:B--2---:R-:W-:-:S03]  /*0730*/  LEA R12, P3, R20, R12, 0x2 ;  /* 0x0000000c140c7211 */ /* 0x004fc600078610ff */
[----:B------:R-:W2:Y:S01]  /*0740*/  LDG.E R25, desc[UR8][R14.64+0x4] ;  /* 0x000004080e197981 */ /* 0x000ea2000c1e1900 */
[----:B------:R-:W-:-:S03]  /*0750*/  LEA.HI.X R13, R20, R13, R21, 0x2, P3 ;  /* 0x0000000d140d7211 */ /* 0x000fc600018f1415 */
[----:B------:R-:W4:Y:S04]  /*0760*/  LDG.E R22, desc[UR8][R14.64+0x8] ;  /* 0x000008080e167981 */ /* 0x000f28000c1e1900 */
[----:B------:R-:W2:Y:S04]  /*0770*/  LDG.E R26, desc[UR8][R12.64+0x4] ;  /* 0x000004080c1a7981 */ /* 0x000ea8000c1e1900 */
[----:B------:R-:W4:Y:S04]  /*0780*/  LDG.E R19, desc[UR8][R12.64+0x8] ;  /* 0x000008080c137981 */ /* 0x000f28000c1e1900 */
[----:B------:R-:W5:Y:S04]  /*0790*/  LDG.E R20, desc[UR8][R14.64+0xc] ;  /* 0x00000c080e147981 */ /* 0x000f68000c1e1900 */
[----:B------:R-:W5:Y:S04]  /*07a0*/  LDG.E R21, desc[UR8][R12.64+0xc] ;  /* 0x00000c080c157981 */ /* 0x000f68000c1e1900 */
[----:B------:R-:W5:Y:S04]  /*07b0*/  LDG.E R17, desc[UR8][R14.64+0x14] ;  /* 0x000014080e117981 */ /* 0x000f68000c1e1900 */
[----:B------:R-:W5:Y:S01]  /*07c0*/  LDG.E R27, desc[UR8][R12.64+0x18] ;  /* 0x000018080c1b7981 */ /* 0x000f62000c1e1900 */
[----:B---3--:R-:W-:-:S03]  /*07d0*/  FFMA R24, R23, R16, R18 ;  /* 0x0000001017187223 */ /* 0x008fc60000000012 */
[----:B------:R-:W3:Y:S04]  /*07e0*/  LDG.E R18, desc[UR8][R14.64+0x10] ;  /* 0x000010080e127981 */ /* 0x000ee8000c1e1900 */
[----:B------:R-:W3:Y:S04]  /*07f0*/  LDG.E R23, desc[UR8][R12.64+0x10] ;  /* 0x000010080c177981 */ /* 0x000ee8000c1e1900 */
[----:B------:R-:W3:Y:S01]  /*0800*/  LDG.E R16, desc[UR8][R14.64+0x18] ;  /* 0x000018080e107981 */ /* 0x000ee2000c1e1900 */
[----:B--2---:R-:W-:-:S03]  /*0810*/  FFMA R29, R25, R26, R24 ;  /* 0x0000001a191d7223 */ /* 0x004fc60000000018 */
[----:B------:R-:W2:Y:S04]  /*0820*/  LDG.E R24, desc[UR8][R12.64+0x14] ;  /* 0x000014080c187981 */ /* 0x000ea8000c1e1900 */
[----:B------:R-:W2:Y:S04]  /*0830*/  LDG.E R25, desc[UR8][R14.64+0x1c] ;  /* 0x00001c080e197981 */ /* 0x000ea8000c1e1900 */
[----:B------:R-:W2:Y:S01]  /*0840*/  LDG.E R26, desc[UR8][R12.64+0x1c] ;  /* 0x00001c080c1a7981 */ /* 0x000ea2000c1e1900 */
[----:B----4-:R-:W-:-:S04]  /*0850*/  FFMA R19, R22, R19, R29 ;  /* 0x0000001316137223 */ /* 0x010fc8000000001d */
[----:B-----5:R-:W-:Y:S01]  /*0860*/  FFMA R19, R20, R21, R19 ;  /* 0x0000001514137223 */ /* 0x020fe20000000013 */
[----:B------:R-:W-:-:S03]  /*0870*/  IADD3 R11, PT, PT, R11, 0x8, RZ ;  /* 0x000000080b0b7810 */ /* 0x000fc60007ffe0ff */
[----:B---3--:R-:W-:-:S04]  /*0880*/  FFMA R18, R18, R23, R19 ;  /* 0x0000001712127223 */ /* 0x008fc80000000013 */
[----:B--2---:R-:W-:-:S04]  /*0890*/  FFMA R17, R17, R24, R18 ;  /* 0x0000001811117223 */ /* 0x004fc80000000012 */
[----:B------:R-:W-:-:S04]  /*08a0*/  FFMA R16, R16, R27, R17 ;  /* 0x0000001b10107223 */ /* 0x000fc80000000011 */
[----:B------:R-:W-:-:S07]  /*08b0*/  FFMA R18, R25, R26, R16 ;  /* 0x0000001a19127223 */ /* 0x000fce0000000010 */
.L_x_12:
[----:B------:R-:W-:Y:S05]  /*08c0*/  @!P2 BRA `(.L_x_11) ;  /* 0x0000000000c8a947 */ /* 0x000fea0003800000 */
[----:B------:R-:W-:Y:S01]  /*08d0*/  ISETP.NE.AND P2, PT, R8, RZ, PT ;  /* 0x000000ff0800720c */ /* 0x000fe20003f45270 */
[----:B------:R-:W-:-:S12]  /*08e0*/  @!P1 BRA `(.L_x_13) ;  /* 0x0000000000609947 */ /* 0x000fd80003800000 */
[----:B------:R-:W0:Y:S01]  /*08f0*/  LDC.64 R14, c[0x0][0x388] ;  /* 0x0000e200ff0e7b82 */ /* 0x000e220000000a00 */
[C---:B------:R-:W-:Y:S01]  /*0900*/  IMAD.IADD R21, R10.reuse, 0x1, R11 ;  /* 0x000000010a157824 */ /* 0x040fe200078e020b */
[-C--:B------:R-:W-:Y:S02]  /*0910*/  IADD3 R20, P3, PT, R10, R11.reuse, RZ ;  /* 0x0000000b0a147210 */ /* 0x080fe40007f7e0ff */
[----:B------:R-:W-:-:S04]  /*0920*/  IADD3 R19, PT, PT, R4, R11, RZ ;  /* 0x0000000b04137210 */ /* 0x000fc80007ffe0ff */
[----:B------:R-:W1:Y:S08]  /*0930*/  LDC.64 R12, c[0x0][0x388] ;  /* 0x0000e200ff0c7b82 */ /* 0x000e700000000a00 */
[----:B------:R-:W2:Y:S01]  /*0940*/  LDC.64 R16, c[0x0][0x380] ;  /* 0x0000e000ff107b82 */ /* 0x000ea20000000a00 */
[----:B0-----:R-:W-:Y:S01]  /*0950*/  IMAD.WIDE.U32 R14, R21, 0x4, R14 ;  /* 0x00000004150e7825 */ /* 0x001fe200078e000e */
[----:B------:R-:W-:-:S05]  /*0960*/  IADD3.X R21, PT, PT, RZ, RZ, RZ, P3, !PT ;  /* 0x000000ffff157210 */ /* 0x000fca0001ffe4ff */
[----:B------:R-:W3:Y:S01]  /*0970*/  LDG.E R14, desc[UR8][R14.64] ;  /* 0x000000080e0e7981 */ /* 0x000ee2000c1e1900 */
[----:B-1----:R-:W-:-:S04]  /*0980*/  LEA R12, P3, R20, R12, 0x2 ;  /* 0x0000000c140c7211 */ /* 0x002fc800078610ff */
[----:B------:R-:W-:Y:S01]  /*0990*/  LEA.HI.X R13, R20, R13, R21, 0x2, P3 ;  /* 0x0000000d140d7211 */ /* 0x000fe200018f1415 */
[----:B--2---:R-:W-:-:S04]  /*09a0*/  IMAD.WIDE R16, R19, 0x4, R16 ;  /* 0x0000000413107825 */ /* 0x004fc800078e0210 */
[----:B------:R-:W2:Y:S04]  /*09b0*/  LDG.E R21, desc[UR8][R12.64+0x4] ;  /* 0x000004080c157981 */ /* 0x000ea8000c1e1900 */
[----:B------:R-:W3:Y:S04]  /*09c0*/  LDG.E R19, desc[UR8][R16.64] ;  /* 0x0000000810137981 */ /* 0x000ee8000c1e1900 */
[----:B------:R-:W2:Y:S04]  /*09d0*/  LDG.E R20, desc[UR8][R16.64+0x4] ;  /* 0x0000040810147981 */ /* 0x000ea8000c1e1900 */
[----:B------:R-:W4:Y:S04]  /*09e0*/  LDG.E R22, desc[UR8][R16.64+0x8] ;  /* 0x0000080810167981 */ /* 0x000f28000c1e1900 */
[----:B------:R-:W4:Y:S04]  /*09f0*/  LDG.E R23, desc[UR8][R12.64+0x8] ;  /* 0x000008080c177981 */ /* 0x000f28000c1e1900 */
[----:B------:R-:W5:Y:S04]  /*0a00*/  LDG.E R24, desc[UR8][R16.64+0xc] ;  /* 0x00000c0810187981 */ /* 0x000f68000c1e1900 */
[----:B------:R-:W5:Y:S01]  /*0a10*/  LDG.E R25, desc[UR8][R12.64+0xc] ;  /* 0x00000c080c197981 */ /* 0x000f62000c1e1900 */
[----:B------:R-:W-:Y:S01]  /*0a20*/  IADD3 R11, PT, PT, R11, 0x4, RZ ;  /* 0x000000040b0b7810 */ /* 0x000fe20007ffe0ff */
[----:B---3--:R-:W-:-:S04]  /*0a30*/  FFMA R19, R19, R14, R18 ;  /* 0x0000000e13137223 */ /* 0x008fc80000000012 */
[----:B--2---:R-:W-:-:S04]  /*0a40*/  FFMA R19, R20, R21, R19 ;  /* 0x0000001514137223 */ /* 0x004fc80000000013 */
[----:B----4-:R-:W-:-:S04]  /*0a50*/  FFMA R19, R22, R23, R19 ;  /* 0x0000001716137223 */ /* 0x010fc80000000013 */
[----:B-----5:R-:W-:-:S07]  /*0a60*/  FFMA R18, R24, R25, R19 ;  /* 0x0000001918127223 */ /* 0x020fce0000000013 */
.L_x_13:
[----:B------:R-:W-:Y:S05]  /*0a70*/  @!P2 BRA `(.L_x_11) ;  /* 0x00000000005ca947 */ /* 0x000fea0003800000 */
[----:B------:R-:W0:Y:S01]  /*0a80*/  LDC.64 R14, c[0x0][0x388] ;  /* 0x0000e200ff0e7b82 */ /* 0x000e220000000a00 */
[----:B------:R-:W-:Y:S01]  /*0a90*/  IMAD.IADD R19, R10, 0x1, R11 ;  /* 0x000000010a137824 */ /* 0x000fe200078e020b */
[----:B------:R-:W-:-:S06]  /*0aa0*/  IADD3 R17, PT, PT, R4, R11, RZ ;  /* 0x0000000b04117210 */ /* 0x000fcc0007ffe0ff */
[----:B------:R-:W1:Y:S01]  /*0ab0*/  LDC.64 R12, c[0x0][0x380] ;  /* 0x0000e000ff0c7b82 */ /* 0x000e620000000a00 */
[----:B0-----:R-:W-:-:S06]  /*0ac0*/  IMAD.WIDE.U32 R14, R19, 0x4, R14 ;  /* 0x00000004130e7825 */ /* 0x001fcc00078e000e */
[----:B------:R-:W2:Y:S01]  /*0ad0*/  LDG.E R14, desc[UR8][R14.64] ;  /* 0x000000080e0e7981 */ /* 0x000ea2000c1e1900 */
[----:B-1----:R-:W-:-:S05]  /*0ae0*/  IMAD.WIDE R12, R17, 0x4, R12 ;  /* 0x00000004110c7825 */ /* 0x002fca00078e020c */
[----:B------:R-:W2:Y:S01]  /*0af0*/  LDG.E R17, desc[UR8][R12.64] ;  /* 0x000000080c117981 */ /* 0x000ea2000c1e1900 */
[----:B------:R-:W-:Y:S01]  /*0b00*/  ISETP.NE.AND P2, PT, R8, 0x1, PT ;  /* 0x000000010800780c */ /* 0x000fe20003f45270 */
[----:B--2---:R-:W-:-:S12]  /*0b10*/  FFMA R18, R17, R14, R18 ;  /* 0x0000000e11127223 */ /* 0x004fd80000000012 */
[----:B------:R-:W-:Y:S05]  /*0b20*/  @!P2 BRA `(.L_x_11) ;  /* 0x000000000030a947 */ /* 0x000fea0003800000 */
[----:B------:R-:W0:Y:S01]  /*0b30*/  LDC.64 R14, c[0x0][0x388] ;  /* 0x0000e200ff0e7b82 */ /* 0x000e220000000a00 */
[----:B------:R-:W-:Y:S02]  /*0b40*/  IADD3 R4, P3, PT, R10, R11, RZ ;  /* 0x0000000b0a047210 */ /* 0x000fe40007f7e0ff */
[----:B------:R-:W-:Y:S02]  /*0b50*/  ISETP.NE.AND P2, PT, R8, 0x2, PT ;  /* 0x000000020800780c */ /* 0x000fe40003f45270 */
[----:B------:R-:W-:-:S11]  /*0b60*/  IADD3.X R11, PT, PT, RZ, RZ, RZ, P3, !PT ;  /* 0x000000ffff0b7210 */ /* 0x000fd60001ffe4ff */
[----:B------:R-:W2:Y:S01]  /*0b70*/  @P2 LDG.E R17, desc[UR8][R12.64+0x8] ;  /* 0x000008080c112981 */ /* 0x000ea2000c1e1900 */
[----:B0-----:R-:W-:-:S04]  /*0b80*/  LEA R10, P3, R4, R14, 0x2 ;  /* 0x0000000e040a7211 */ /* 0x001fc800078610ff */
[----:B------:R-:W-:Y:S02]  /*0b90*/  LEA.HI.X R11, R4, R15, R11, 0x2, P3 ;  /* 0x0000000f040b7211 */ /* 0x000fe400018f140b */
[----:B------:R-:W3:Y:S04]  /*0ba0*/  LDG.E R15, desc[UR8][R12.64+0x4] ;  /* 0x000004080c0f7981 */ /* 0x000ee8000c1e1900 */
[----:B------:R-:W3:Y:S04]  /*0bb0*/  LDG.E R4, desc[UR8][R10.64+0x4] ;  /* 0x000004080a047981 */ /* 0x000ee8000c1e1900 */
[----:B------:R-:W2:Y:S01]  /*0bc0*/  @P2 LDG.E R14, desc[UR8][R10.64+0x8] ;  /* 0x000008080a0e2981 */ /* 0x000ea2000c1e1900 */
[----:B---3--:R-:W-:-:S04]  /*0bd0*/  FFMA R18, R15, R4, R18 ;  /* 0x000000040f127223 */ /* 0x008fc80000000012 */
[----:B--2---:R-:W-:-:S07]  /*0be0*/  @P2 FFMA R18, R17, R14, R18 ;  /* 0x0000000e11122223 */ /* 0x004fce0000000012 */
.L_x_11:
[----:B------:R-:W-:Y:S05]  /*0bf0*/  @P0 BRA `(.L_x_14) ;  /* 0xfffffff4005c0947 */ /* 0x000fea000383ffff */
.L_x_8:
[----:B------:R-:W0:Y:S01]  /*0c00*/  LDC.64 R4, c[0x0][0x390] ;  /* 0x0000e400ff047b82 */ /* 0x000e220000000a00 */
[----:B------:R-:W-:-:S05]  /*0c10*/  IADD3 R3, PT, PT, -R3, UR5, RZ ;  /* 0x0000000503037c10 */ /* 0x000fca000fffe1ff */
[----:B------:R-:W-:-:S05]  /*0c20*/  IMAD R3, R3, R0, R0 ;  /* 0x0000000003037224 */ /* 0x000fca00078e0200 */
[----:B---3--:R-:W-:-:S05]  /*0c30*/  IADD3 R3, PT, PT, R3, R2, RZ ;  /* 0x0000000203037210 */ /* 0x008fca0007ffe0ff */
[----:B0-----:R-:W-:-:S05]  /*0c40*/  IMAD.WIDE R2, R3, 0x4, R4 ;  /* 0x0000000403027825 */ /* 0x001fca00078e0204 */
[----:B------:R-:W-:Y:S01]  /*0c50*/  STG.E desc[UR8][R2.64], R18 ;  /* 0x0000001202007986 */ /* 0x000fe2000c101908 */
[----:B------:R-:W-:Y:S05]  /*0c60*/  EXIT ;  /* 0x000000000000794d */ /* 0x000fea0003800000 */
.L_x_15:
        /* <DEDUP_REMOVED lines=9> */
.L_x_50:


//--------------------- .text._Z10avgPoolingPfS_iii --------------------------
	.section	.text._Z10avgPoolingPfS_iii,"ax",@progbits
	.align	128
        .global         _Z10avgPoolingPfS_iii
        .type           _Z10avgPoolingPfS_iii,@function
        .size           _Z10avgPoolingPfS_iii,(.L_x_48 - _Z10avgPoolingPfS_iii)
        .other          _Z10avgPoolingPfS_iii,@"STO_CUDA_ENTRY STV_DEFAULT"
_Z10avgPoolingPfS_iii:
.text._Z10avgPoolingPfS_iii:
[----:B------:R-:W-:Y:S01]  /*0000*/  LDC R1, c[0x0][0x37c] ;  /* 0x0000df00ff017b82 */ /* 0x000fe20000000800 */
[----:B------:R-:W0:Y:S01]  /*0010*/  LDCU UR4, c[0x0][0x394] ;  /* 0x00007280ff0477ac */ /* 0x000e220008000800 */
[----:B------:R-:W1:Y:S01]  /*0020*/  S2R R6, SR_TID.Y ;  /* 0x0000000000067919 */ /* 0x000e620000002200 */
[----:B------:R-:W-:Y:S01]  /*0030*/  IMAD.MOV.U32 R11, RZ, RZ, RZ ;  /* 0x000000ffff0b7224 */ /* 0x000fe200078e00ff */
[----:B------:R-:W2:Y:S01]  /*0040*/  LDCU.64 UR8, c[0x0][0x358] ;  /* 0x00006b00ff0877ac */ /* 0x000ea20008000a00 */
[----:B------:R-:W3:Y:S01]  /*0050*/  S2R R7, SR_TID.X ;  /* 0x0000000000077919 */ /* 0x000ee20000002100 */
[----:B0-----:R-:W-:-:S05]  /*0060*/  IMAD.U32 R3, RZ, RZ, UR4 ;  /* 0x00000004ff037e24 */ /* 0x001fca000f8e00ff */
[----:B------:R-:W-:-:S13]  /*0070*/  ISETP.GE.AND P0, PT, R3, 0x1, PT ;  /* 0x000000010300780c */ /* 0x000fda0003f06270 */
[----:B-123--:R-:W-:Y:S05]  /*0080*/  @!P0 BRA `(.L_x_16) ;  /* 0x0000000400d48947 */ /* 0x00efea0003800000 */
[----:B------:R-:W0:Y:S01]  /*0090*/  LDCU.64 UR6, c[0x0][0x380] ;  /* 0x00007000ff0677ac */ /* 0x000e220008000a00 */
[C---:B------:R-:W-:Y:S01]  /*00a0*/  LOP3.LUT R25, R3.reuse, 0xf, RZ, 0xc0, !PT ;  /* 0x0000000f03197812 */ /* 0x040fe200078ec0ff */
[----:B------:R-:W-:Y:S01]  /*00b0*/  IMAD.MOV.U32 R11, RZ, RZ, RZ ;  /* 0x000000ffff0b7224 */ /* 0x000fe200078e00ff */
[----:B------:R-:W-:Y:S01]  /*00c0*/  LOP3.LUT R26, R3, 0x7, RZ, 0xc0, !PT ;  /* 0x00000007031a7812 */ /* 0x000fe200078ec0ff */
[----:B------:R-:W-:Y:S01]  /*00d0*/  UMOV UR4, URZ ;  /* 0x000000ff00047c82 */ /* 0x000fe20008000000 */
[----:B------:R-:W-:Y:S02]  /*00e0*/  IADD3 R0, PT, PT, R25, -0x1, RZ ;  /* 0xffffffff19007810 */ /* 0x000fe40007ffe0ff */
[C---:B------:R-:W-:Y:S01]  /*00f0*/  LOP3.LUT R8, R3.reuse, 0x3, RZ, 0xc0, !PT ;  /* 0x0000000303087812 */ /* 0x040fe200078ec0ff */
[----:B------:R-:W-:Y:S01]  /*0100*/  VIADD R2, R26, 0xffffffff ;  /* 0xffffffff1a027836 */ /* 0x000fe20000000000 */
[----:B------:R-:W-:Y:S02]  /*0110*/  ISETP.GE.U32.AND P0, PT, R0, 0x7, PT ;  /* 0x000000070000780c */ /* 0x000fe40003f06070 */
[----:B------:R-:W-:-:S02]  /*0120*/  LOP3.LUT R0, R3, 0x7ffffff0, RZ, 0xc0, !PT ;  /* 0x7ffffff003007812 */ /* 0x000fc400078ec0ff */
[----:B------:R-:W-:Y:S02]  /*0130*/  ISETP.GE.U32.AND P1, PT, R2, 0x3, PT ;  /* 0x000000030200780c */ /* 0x000fe40003f26070 */
[----:B------:R-:W-:Y:S01]  /*0140*/  IADD3 R9, PT, PT, -R0, RZ, RZ ;  /* 0x000000ff00097210 */ /* 0x000fe20007ffe1ff */
[----:B0-----:R-:W-:-:S04]  /*0150*/  UIADD3 UR5, UP0, UPT, UR6, 0x20, URZ ;  /* 0x0000002006057890 */ /* 0x001fc8000ff1e0ff */
[----:B------:R-:W-:-:S12]  /*0160*/  UIADD3.X UR6, UPT, UPT, URZ, UR7, URZ, UP0, !UPT ;  /* 0x00000007ff067290 */ /* 0x000fd800087fe4ff */
.L_x_22:
[----:B------:R-:W0:Y:S01]  /*0170*/  LDC.64 R2, c[0x0][0x390] ;  /* 0x0000e400ff027b82 */ /* 0x000e220000000a00 */
[----:B------:R-:W-:Y:S01]  /*0180*/  VIADD R4, R6, UR4 ;  /* 0x0000000406047c36 */ /* 0x000fe20008000000 */
[----:B------:R-:W-:Y:S01]  /*0190*/  UIADD3 UR4, UPT, UPT, UR4, 0x1, URZ ;  /* 0x0000000104047890 */ /* 0x000fe2000fffe0ff */
[----:B------:R-:W-:Y:S01]  /*01a0*/  IMAD.MOV.U32 R13, RZ, RZ, RZ ;  /* 0x000000ffff0d7224 */ /* 0x000fe200078e00ff */
[----:B0-----:R-:W-:Y:S01]  /*01b0*/  ISETP.GE.U32.AND P3, PT, R3, 0x10, PT ;  /* 0x000000100300780c */ /* 0x001fe20003f66070 */
[----:B------:R-:W-:-:S03]  /*01c0*/  IMAD R2, R4, R2, R7 ;  /* 0x0000000204027224 */ /* 0x000fc600078e0207 */
[----:B------:R-:W-:-:S09]  /*01d0*/  ISETP.NE.AND P2, PT, R3, UR4, PT ;  /* 0x0000000403007c0c */ /* 0x000fd2000bf45270 */
[----:B------:R-:W-:Y:S05]  /*01e0*/  @!P3 BRA `(.L_x_17) ;  /* 0x0000000000a8b947 */ /* 0x000fea0003800000 */
[----:B------:R-:W-:Y:S01]  /*01f0*/  MOV R12, R2 ;  /* 0x00000002000c7202 */ /* 0x000fe20000000f00 */
[----:B------:R-:W-:-:S07]  /*0200*/  IMAD.MOV.U32 R10, RZ, RZ, R9 ;  /* 0x000000ffff0a7224 */ /* 0x000fce00078e0009 */
.L_x_18:
[----:B------:R-:W-:Y:S01]  /*0210*/  MOV R4, UR5 ;  /* 0x0000000500047c02 */ /* 0x000fe20008000f00 */
[----:B------:R-:W-:-:S04]  /*0220*/  IMAD.U32 R5, RZ, RZ, UR6 ;  /* 0x00000006ff057e24 */ /* 0x000fc8000f8e00ff */
[----:B------:R-:W-:-:S05]  /*0230*/  IMAD.WIDE R4, R12, 0x4, R4 ;  /* 0x000000040c047825 */ /* 0x000fca00078e0204 */
[----:B------:R-:W2:Y:S04]  /*0240*/  LDG.E R24, desc[UR8][R4.64+-0x20] ;  /* 0xffffe00804187981 */ /* 0x000ea8000c1e1900 */
[----:B------:R-:W3:Y:S04]  /*0250*/  LDG.E R23, desc[UR8][R4.64+-0x1c] ;  /* 0xffffe40804177981 */ /* 0x000ee8000c1e1900 */
[----:B------:R-:W4:Y:S04]  /*0260*/  LDG.E R22, desc[UR8][R4.64+-0x18] ;  /* 0xffffe80804167981 */ /* 0x000f28000c1e1900 */
[----:B------:R-:W5:Y:S04]  /*0270*/  LDG.E R13, desc[UR8][R4.64+-0x14] ;  /* 0xffffec08040d7981 */ /* 0x000f68000c1e1900 */
[----:B------:R-:W5:Y:S04]  /*0280*/  LDG.E R21, desc[UR8][R4.64+-0x10] ;  /* 0xfffff00804157981 */ /* 0x000f68000c1e1900 */
[----:B------:R-:W5:Y:S04]  /*0290*/  LDG.E R20, desc[UR8][R4.64+-0xc] ;  /* 0xfffff40804147981 */ /* 0x000f68000c1e1900 */
[----:B------:R-:W5:Y:S04]  /*02a0*/  LDG.E R19, desc[UR8][R4.64+-0x8] ;  /* 0xfffff80804137981 */ /* 0x000f68000c1e1900 */
[----:B------:R-:W5:Y:S04]  /*02b0*/  LDG.E R18, desc[UR8][R4.64+-0x4] ;  /* 0xfffffc0804127981 */ /* 0x000f68000c1e1900 */
[----:B------:R-:W5:Y:S04]  /*02c0*/  LDG.E R17, desc[UR8][R4.64] ;  /* 0x0000000804117981 */ /* 0x000f68000c1e1900 */
[----:B------:R-:W5:Y:S04]  /*02d0*/  LDG.E R16, desc[UR8][R4.64+0x4] ;  /* 0x0000040804107981 */ /* 0x000f68000c1e1900 */
[----:B------:R-:W5:Y:S04]  /*02e0*/  LDG.E R15, desc[UR8][R4.64+0x8] ;  /* 0x00000808040f7981 */ /* 0x000f68000c1e1900 */
[----:B------:R-:W5:Y:S01]  /*02f0*/  LDG.E R14, desc[UR8][R4.64+0xc] ;  /* 0x00000c08040e7981 */ /* 0x000f62000c1e1900 */
[----:B--2---:R-:W-:-:S03]  /*0300*/  FADD R24, R24, R11 ;  /* 0x0000000b18187221 */ /* 0x004fc60000000000 */
[----:B------:R-:W2:Y:S01]  /*0310*/  LDG.E R11, desc[UR8][R4.64+0x10] ;  /* 0x00001008040b7981 */ /* 0x000ea2000c1e1900 */
[----:B---3--:R-:W-:-:S03]  /*0320*/  FADD R27, R24, R23 ;  /* 0x00000017181b7221 */ /* 0x008fc60000000000 */
[----:B------:R-:W3:Y:S01]  /*0330*/  LDG.E R23, desc[UR8][R4.64+0x14] ;  /* 0x0000140804177981 */ /* 0x000ee2000c1e1900 */
[----:B----4-:R-:W-:-:S03]  /*0340*/  FADD R28, R27, R22 ;  /* 0x000000161b1c7221 */ /* 0x010fc60000000000 */
[----:B------:R-:W4:Y:S04]  /*0350*/  LDG.E R22, desc[UR8][R4.64+0x18] ;  /* 0x0000180804167981 */ /* 0x000f28000c1e1900 */
[----:B------:R-:W4:Y:S01]  /*0360*/  LDG.E R24, desc[UR8][R4.64+0x1c] ;  /* 0x00001c0804187981 */ /* 0x000f22000c1e1900 */
[----:B-----5:R-:W-:Y:S01]  /*0370*/  FADD R28, R28, R13 ;  /* 0x0000000d1c1c7221 */ /* 0x020fe20000000000 */
[----:B------:R-:W-:Y:S01]  /*0380*/  IADD3 R10, PT, PT, R10, 0x10, RZ ;  /* 0x000000100a0a7810 */ /* 0x000fe20007ffe0ff */
[----:B------:R-:W-:Y:S02]  /*0390*/  VIADD R12, R12, 0x10 ;  /* 0x000000100c0c7836 */ /* 0x000fe40000000000 */
[----:B------:R-:W-:Y:S01]  /*03a0*/  FADD R21, R28, R21 ;  /* 0x000000151c157221 */ /* 0x000fe20000000000 */
[----:B------:R-:W-:-:S03]  /*03b0*/  ISETP.NE.AND P3, PT, R10, RZ, PT ;  /* 0x000000ff0a00720c */ /* 0x000fc60003f65270 */
[----:B------:R-:W-:-:S04]  /*03c0*/  FADD R20, R21, R20 ;  /* 0x0000001415147221 */ /* 0x000fc80000000000 */
[----:B------:R-:W-:-:S04]  /*03d0*/  FADD R19, R20, R19 ;  /* 0x0000001314137221 */ /* 0x000fc80000000000 */
[----:B------:R-:W-:-:S04]  /*03e0*/  FADD R18, R19, R18 ;  /* 0x0000001213127221 */ /* 0x000fc80000000000 */
[----:B------:R-:W-:-:S04]  /*03f0*/  FADD R17, R18, R17 ;  /* 0x0000001112117221 */ /* 0x000fc80000000000 */
[----:B------:R-:W-:-:S04]  /*0400*/  FADD R16, R17, R16 ;  /* 0x0000001011107221 */ /* 0x000fc80000000000 */
[----:B------:R-:W-:-:S04]  /*0410*/  FADD R15, R16, R15 ;  /* 0x0000000f100f7221 */ /* 0x000fc80000000000 */
[----:B------:R-:W-:-:S04]  /*0420*/  FADD R14, R15, R14 ;  /* 0x0000000e0f0e7221 */ /* 0x000fc80000000000 */
[----:B--2---:R-:W-:-:S04]  /*0430*/  FADD R14, R14, R11 ;  /* 0x0000000b0e0e7221 */ /* 0x004fc80000000000 */
[----:B---3--:R-:W-:-:S04]  /*0440*/  FADD R23, R14, R23 ;  /* 0x000000170e177221 */ /* 0x008fc80000000000 */
[----:B----4-:R-:W-:-:S04]  /*0450*/  FADD R23, R23, R22 ;  /* 0x0000001617177221 */ /* 0x010fc80000000000 */
[----:B------:R-:W-:Y:S01]  /*0460*/  FADD R11, R23, R24 ;  /* 0x00000018170b7221 */ /* 0x000fe20000000000 */
[----:B------:R-:W-:Y:S06]  /*0470*/  @P3 BRA `(.L_x_18) ;  /* 0xfffffffc00643947 */ /* 0x000fec000383ffff */
[----:B------:R-:W-:-:S07]  /*0480*/  MOV R13, R0 ;  /* 0x00000000000d7202 */ /* 0x000fce0000000f00 */
.L_x_17:
[----:B------:R-:W-:-:S13]  /*0490*/  ISETP.NE.AND P3, PT, R25, RZ, PT ;  /* 0x000000ff1900720c */ /* 0x000fda0003f65270 */
[----:B------:R-:W-:Y:S05]  /*04a0*/  @!P3 BRA `(.L_x_19) ;  /* 0x0000000000c8b947 */ /* 0x000fea0003800000 */
[----:B------:R-:W-:Y:S01]  /*04b0*/  ISETP.NE.AND P3, PT, R26, RZ, PT ;  /* 0x000000ff1a00720c */ /* 0x000fe20003f65270 */
[----:B------:R-:W-:-:S12]  /*04c0*/  @!P0 BRA `(.L_x_20) ;  /* 0x0000000000508947 */ /* 0x000fd80003800000 */
[----:B------:R-:W0:Y:S01]  /*04d0*/  LDC.64 R4, c[0x0][0x380] ;  /* 0x0000e000ff047b82 */ /* 0x000e220000000a00 */
[----:B------:R-:W-:-:S04]  /*04e0*/  IMAD.IADD R15, R2, 0x1, R13 ;  /* 0x00000001020f7824 */ /* 0x000fc800078e020d */
[----:B0-----:R-:W-:-:S05]  /*04f0*/  IMAD.WIDE R4, R15, 0x4, R4 ;  /* 0x000000040f047825 */ /* 0x001fca00078e0204 */
[----:B------:R-:W2:Y:S04]  /*0500*/  LDG.E R10, desc[UR8][R4.64] ;  /* 0x00000008040a7981 */ /* 0x000ea8000c1e1900 */
[----:B------:R-:W3:Y:S04]  /*0510*/  LDG.E R15, desc[UR8][R4.64+0x4] ;  /* 0x00000408040f7981 */ /* 0x000ee8000c1e1900 */
[----:B------:R-:W4:Y:S04]  /*0520*/  LDG.E R17, desc[UR8][R4.64+0x8] ;  /* 0x0000080804117981 */ /* 0x000f28000c1e1900 */
[----:B------:R-:W5:Y:S04]  /*0530*/  LDG.E R19, desc[UR8][R4.64+0xc] ;  /* 0x00000c0804137981 */ /* 0x000f68000c1e1900 */
[----:B------:R-:W5:Y:S04]  /*0540*/  LDG.E R21, desc[UR8][R4.64+0x10] ;  /* 0x0000100804157981 */ /* 0x000f68000c1e1900 */
[----:B------:R-:W5:Y:S04]  /*0550*/  LDG.E R23, desc[UR8][R4.64+0x14] ;  /* 0x0000140804177981 */ /* 0x000f68000c1e1900 */
[----:B------:R-:W5:Y:S04]  /*0560*/  LDG.E R27, desc[UR8][R4.64+0x18] ;  /* 0x00001808041b7981 */ /* 0x000f68000c1e1900 */
[----:B------:R-:W5:Y:S01]  /*0570*/  LDG.E R29, desc[UR8][R4.64+0x1c] ;  /* 0x00001c08041d7981 */ /* 0x000f62000c1e1900 */
[----:B------:R-:W-:Y:S01]  /*0580*/  IADD3 R13, PT, PT, R13, 0x8, RZ ;  /* 0x000000080d0d7810 */ /* 0x000fe20007ffe0ff */
[----:B--2---:R-:W-:-:S04]  /*0590*/  FADD R10, R11, R10 ;  /* 0x0000000a0b0a7221 */ /* 0x004fc80000000000 */
[----:B---3--:R-:W-:-:S04]  /*05a0*/  FADD R10, R10, R15 ;  /* 0x0000000f0a0a7221 */ /* 0x008fc80000000000 */
[----:B----4-:R-:W-:-:S04]  /*05b0*/  FADD R10, R10, R17 ;  /* 0x000000110a0a7221 */ /* 0x010fc80000000000 */
[----:B-----5:R-:W-:-:S04]  /*05c0*/  FADD R10, R10, R19 ;  /* 0x000000130a0a7221 */ /* 0x020fc80000000000 */
[----:B------:R-:W-:-:S04]  /*05d0*/  FADD R10, R10, R21 ;  /* 0x000000150a0a7221 */ /* 0x000fc80000000000 */
[----:B------:R-:W-:-:S04]  /*05e0*/  FADD R10, R10, R23 ;  /* 0x000000170a0a7221 */ /* 0x000fc80000000000 */
[----:B------:R-:W-:-:S04]  /*05f0*/  FADD R10, R10, R27 ;  /* 0x0000001b0a0a7221 */ /* 0x000fc80000000000 */
[----:B------:R-:W-:-:S07]  /*0600*/  FADD R11, R10, R29 ;  /* 0x0000001d0a0b7221 */ /* 0x000fce0000000000 */
.L_x_20:
        /* <DEDUP_REMOVED lines=9> */
[----:B------:R-:W5:Y:S01]  /*06a0*/  LDG.E R19, desc[UR8][R4.64+0xc] ;  /* 0x00000c0804137981 */ /* 0x000f62000c1e1900 */
[----:B------:R-:W-:Y:S01]  /*06b0*/  IADD3 R13, PT, PT, R13, 0x4, RZ ;  /* 0x000000040d0d7810 */ /* 0x000fe20007ffe0ff */
[----:B--2---:R-:W-:-:S04]  /*06c0*/  FADD R10, R11, R10 ;  /* 0x0000000a0b0a7221 */ /* 0x004fc80000000000 */
[----:B---3--:R-:W-:-:S04]  /*06d0*/  FADD R10, R10, R15 ;  /* 0x0000000f0a0a7221 */ /* 0x008fc80000000000 */
[----:B----4-:R-:W-:-:S04]  /*06e0*/  FADD R10, R10, R17 ;  /* 0x000000110a0a7221 */ /* 0x010fc80000000000 */
[----:B-----5:R-:W-:-:S07]  /*06f0*/  FADD R11, R10, R19 ;  /* 0x000000130a0b7221 */ /* 0x020fce0000000000 */
.L_x_21:
[----:B------:R-:W-:Y:S05]  /*0700*/  @!P3 BRA `(.L_x_19) ;  /* 0x000000000030b947 */ /* 0x000fea0003800000 */
[----:B------:R-:W0:Y:S01]  /*0710*/  LDC.64 R4, c[0x0][0x380] ;  /* 0x0000e000ff047b82 */ /* 0x000e220000000a00 */
[----:B------:R-:W-:-:S04]  /*0720*/  IMAD.IADD R13, R2, 0x1, R13 ;  /* 0x00000001020d7824 */ /* 0x000fc800078e020d */
[----:B0-----:R-:W-:-:S05]  /*0730*/  IMAD.WIDE R4, R13, 0x4, R4 ;  /* 0x000000040d047825 */ /* 0x001fca00078e0204 */
[----:B------:R-:W2:Y:S01]  /*0740*/  LDG.E R2, desc[UR8][R4.64] ;  /* 0x0000000804027981 */ /* 0x000ea2000c1e1900 */
[----:B------:R-:W-:Y:S01]  /*0750*/  ISETP.NE.AND P3, PT, R8, 0x1, PT ;  /* 0x000000010800780c */ /* 0x000fe20003f65270 */
[----:B--2---:R-:W-:-:S12]  /*0760*/  FADD R11, R11, R2 ;  /* 0x000000020b0b7221 */ /* 0x004fd80000000000 */
[----:B------:R-:W-:Y:S05]  /*0770*/  @!P3 BRA `(.L_x_19) ;  /* 0x000000000014b947 */ /* 0x000fea0003800000 */
[----:B------:R-:W-:Y:S01]  /*0780*/  ISETP.NE.AND P3, PT, R8, 0x2, PT ;  /* 0x000000020800780c */ /* 0x000fe20003f65270 */
[----:B------:R-:W2:-:S12]  /*0790*/  LDG.E R2, desc[UR8][R4.64+0x4] ;  /* 0x0000040804027981 */ /* 0x000e98000c1e1900 */
[----:B------:R-:W3:Y:S01]  /*07a0*/  @P3 LDG.E R10, desc[UR8][R4.64+0x8] ;  /* 0x00000808040a3981 */ /* 0x000ee2000c1e1900 */
[----:B--2---:R-:W-:-:S04]  /*07b0*/  FADD R11, R11, R2 ;  /* 0x000000020b0b7221 */ /* 0x004fc80000000000 */
[----:B---3--:R-:W-:-:S07]  /*07c0*/  @P3 FADD R11, R11, R10 ;  /* 0x0000000a0b0b3221 */ /* 0x008fce0000000000 */
.L_x_19:
[----:B------:R-:W-:Y:S05]  /*07d0*/  @P2 BRA `(.L_x_22) ;  /* 0xfffffff800642947 */ /* 0x000fea000383ffff */
.L_x_16:
[----:B------:R-:W-:Y:S01]  /*07e0*/  IMAD R3, R3, R3, RZ ;  /* 0x0000000303037224 */ /* 0x000fe200078e02ff */
[----:B------:R-:W-:Y:S04]  /*07f0*/  BSSY.RECONVERGENT B0, `(.L_x_23) ;  /* 0x000000e000007945 */ /* 0x000fe80003800200 */
[----:B------:R-:W-:-:S04]  /*0800*/  I2FP.F32.U32 R4, R3 ;  /* 0x0000000300047245 */ /* 0x000fc80000201000 */
[----:B------:R-:W0:Y:S08]  /*0810*/  MUFU.RCP R3, R4 ;  /* 0x0000000400037308 */ /* 0x000e300000001000 */
[----:B------:R-:W1:Y:S01]  /*0820*/  FCHK P0, R11, R4 ;  /* 0x000000040b007302 */ /* 0x000e620000000000 */
[----:B0-----:R-:W-:-:S04]  /*0830*/  FFMA R0, -R4, R3, 1 ;  /* 0x3f80000004007423 */ /* 0x001fc80000000103 */
[----:B------:R-:W-:-:S04]  /*0840*/  FFMA R0, R3, R0, R3 ;  /* 0x0000000003007223 */ /* 0x000fc80000000003 */
[----:B------:R-:W-:-:S04]  /*0850*/  FFMA R3, R0, R11, RZ ;  /* 0x0000000b00037223 */ /* 0x000fc800000000ff */
[----:B------:R-:W-:-:S04]  /*0860*/  FFMA R2, -R4, R3, R11 ;  /* 0x0000000304027223 */ /* 0x000fc8000000010b */
[----:B------:R-:W-:Y:S01]  /*0870*/  FFMA R5, R0, R2, R3 ;  /* 0x0000000200057223 */ /* 0x000fe20000000003 */
[----:B-1----:R-:W-:Y:S06]  /*0880*/  @!P0 BRA `(.L_x_24) ;  /* 0x0000000000108947 */ /* 0x002fec0003800000 */
[----:B------:R-:W-:Y:S02]  /*0890*/  MOV R3, R11 ;  /* 0x0000000b00037202 */ /* 0x000fe40000000f00 */
[----:B------:R-:W-:-:S07]  /*08a0*/  MOV R2, 0x8c0 ;  /* 0x000008c000027802 */ /* 0x000fce0000000f00 */
[----:B------:R-:W-:Y:S05]  /*08b0*/  CALL.REL.NOINC `($__internal_1_$__cuda_sm3x_div_rn_noftz_f32_slowpath) ;  /* 0x0000000000207944 */ /* 0x000fea0003c00000 */
[----:B------:R-:W-:-:S07]  /*08c0*/  IMAD.MOV.U32 R5, RZ, RZ, R0 ;  /* 0x000000ffff057224 */ /* 0x000fce00078e0000 */
.L_x_24:
[----:B------:R-:W-:Y:S05]  /*08d0*/  BSYNC.RECONVERGENT B0 ;  /* 0x0000000000007941 */ /* 0x000fea0003800200 */
.L_x_23:
[----:B------:R-:W0:Y:S01]  /*08e0*/  LDC.64 R2, c[0x0][0x388] ;  /* 0x0000e200ff027b82 */ /* 0x000e220000000a00 */
[----:B------:R-:W1:Y:S02]  /*08f0*/  LDCU UR4, c[0x0][0x398] ;  /* 0x00007300ff0477ac */ /* 0x000e640008000800 */
[----:B-1----:R-:W-:-:S04]  /*0900*/  IMAD R7, R6, UR4, R7 ;  /* 0x0000000406077c24 */ /* 0x002fc8000f8e0207 */
[----:B0-----:R-:W-:-:S05]  /*0910*/  IMAD.WIDE R2, R7, 0x4, R2 ;  /* 0x0000000407027825 */ /* 0x001fca00078e0202 */
[----:B------:R-:W-:Y:S01]  /*0920*/  STG.E desc[UR8][R2.64], R5 ;  /* 0x0000000502007986 */ /* 0x000fe2000c101908 */
[----:B------:R-:W-:Y:S05]  /*0930*/  EXIT ;  /* 0x000000000000794d */ /* 0x000fea0003800000 */
        .weak           $__internal_1_$__cuda_sm3x_div_rn_noftz_f32_slowpath
        .type           $__internal_1_$__cuda_sm3x_div_rn_noftz_f32_slowpath,@function
        .size           $__internal_1_$__cuda_sm3x_div_rn_noftz_f32_slowpath,(.L_x_48 - $__internal_1_$__cuda_sm3x_div_rn_noftz_f32_slowpath)
$__internal_1_$__cuda_sm3x_div_rn_noftz_f32_slowpath:
[----:B------:R-:W-:Y:S01]  /*0940*/  SHF.R.U32.HI R5, RZ, 0x17, R4 ;  /* 0x00000017ff057819 */ /* 0x000fe20000011604 */
[----:B------:R-:W-:Y:S01]  /*0950*/  BSSY.RECONVERGENT B1, `(.L_x_25) ;  /* 0x0000063000017945 */ /* 0x000fe20003800200 */
[----:B------:R-:W-:Y:S02]  /*0960*/  SHF.R.U32.HI R0, RZ, 0x17, R3 ;  /* 0x00000017ff007819 */ /* 0x000fe40000011603 */
[----:B------:R-:W-:Y:S02]  /*0970*/  LOP3.LUT R5, R5, 0xff, RZ, 0xc0, !PT ;  /* 0x000000ff05057812 */ /* 0x000fe400078ec0ff */
[----:B------:R-:W-:Y:S02]  /*0980*/  LOP3.LUT R12, R0, 0xff, RZ, 0xc0, !PT ;  /* 0x000000ff000c7812 */ /* 0x000fe400078ec0ff */
[----:B------:R-:W-:-:S03]  /*0990*/  IADD3 R9, PT, PT, R5, -0x1, RZ ;  /* 0xffffffff05097810 */ /* 0x000fc60007ffe0ff */
[----:B------:R-:W-:Y:S01]  /*09a0*/  VIADD R10, R12, 0xffffffff ;  /* 0xffffffff0c0a7836 */ /* 0x000fe20000000000 */
[----:B------:R-:W-:-:S04]  /*09b0*/  ISETP.GT.U32.AND P0, PT, R9, 0xfd, PT ;  /* 0x000000fd0900780c */ /* 0x000fc80003f04070 */
[----:B------:R-:W-:-:S13]  /*09c0*/  ISETP.GT.U32.OR P0, PT, R10, 0xfd, P0 ;  /* 0x000000fd0a00780c */ /* 0x000fda0000704470 */
[----:B------:R-:W-:Y:S01]  /*09d0*/  @!P0 MOV R8, RZ ;  /* 0x000000ff00088202 */ /* 0x000fe20000000f00 */
[----:B------:R-:W-:Y:S06]  /*09e0*/  @!P0 BRA `(.L_x_26) ;  /* 0x0000000000608947 */ /* 0x000fec0003800000 */
[----:B------:R-:W-:Y:S01]  /*09f0*/  FSETP.GTU.FTZ.AND P0, PT, |R3|, +INF , PT ;  /* 0x7f8000000300780b */ /* 0x000fe20003f1c200 */
[----:B------:R-:W-:Y:S01]  /*0a00*/  IMAD.MOV.U32 R0, RZ, RZ, R4 ;  /* 0x000000ffff007224 */ /* 0x000fe200078e0004 */
[----:B------:R-:W-:-:S04]  /*0a10*/  FSETP.GTU.FTZ.AND P1, PT, |R4|, +INF , PT ;  /* 0x7f8000000400780b */ /* 0x000fc80003f3c200 */
[----:B------:R-:W-:-:S13]  /*0a20*/  PLOP3.LUT P0, PT, P0, P1, PT, 0xf8, 0x8f ;  /* 0x00000000008f781c */ /* 0x000fda0000703f70 */
[----:B------:R-:W-:Y:S05]  /*0a30*/  @P0 BRA `(.L_x_27) ;  /* 0x00000004004c0947 */ /* 0x000fea0003800000 */
[----:B------:R-:W-:-:S13]  /*0a40*/  LOP3.LUT P0, RZ, R4, 0x7fffffff, R3, 0xc8, !PT ;  /* 0x7fffffff04ff7812 */ /* 0x000fda000780c803 */
[----:B------:R-:W-:Y:S05]  /*0a50*/  @!P0 BRA `(.L_x_28) ;  /* 0x00000004003c8947 */ /* 0x000fea0003800000 */
[C---:B------:R-:W-:Y:S02]  /*0a60*/  FSETP.NEU.FTZ.AND P2, PT, |R3|.reuse, +INF , PT ;  /* 0x7f8000000300780b */ /* 0x040fe40003f5d200 */
[----:B------:R-:W-:Y:S02]  /*0a70*/  FSETP.NEU.FTZ.AND P1, PT, |R0|, +INF , PT ;  /* 0x7f8000000000780b */ /* 0x000fe40003f3d200 */
[----:B------:R-:W-:-:S11]  /*0a80*/  FSETP.NEU.FTZ.AND P0, PT, |R3|, +INF , PT ;  /* 0x7f8000000300780b */ /* 0x000fd60003f1d200 */
[----:B------:R-:W-:Y:S05]  /*0a90*/  @!P1 BRA !P2, `(.L_x_28) ;  /* 0x00000004002c9947 */ /* 0x000fea0005000000 */
[----:B------:R-:W-:-:S04]  /*0aa0*/  LOP3.LUT P2, RZ, R3, 0x7fffffff, RZ, 0xc0, !PT ;  /* 0x7fffffff03ff7812 */ /* 0x000fc8000784c0ff */
[----:B------:R-:W-:-:S13]  /*0ab0*/  PLOP3.LUT P1, PT, P1, P2, PT, 0x2f, 0xf2 ;  /* 0x0000000000f2781c */ /* 0x000fda0000f24577 */
[----:B------:R-:W-:Y:S05]  /*0ac0*/  @P1 BRA `(.L_x_29) ;  /* 0x0000000400181947 */ /* 0x000fea0003800000 */
[----:B------:R-:W-:-:S04]  /*0ad0*/  LOP3.LUT P1, RZ, R4, 0x7fffffff, RZ, 0xc0, !PT ;  /* 0x7fffffff04ff7812 */ /* 0x000fc8000782c0ff */
[----:B------:R-:W-:-:S13]  /*0ae0*/  PLOP3.LUT P0, PT, P0, P1, PT, 0x2f, 0xf2 ;  /* 0x0000000000f2781c */ /* 0x000fda0000702577 */
[----:B------:R-:W-:Y:S05]  /*0af0*/  @P0 BRA `(.L_x_30) ;  /* 0x0000000400000947 */ /* 0x000fea0003800000 */
[----:B------:R-:W-:Y:S02]  /*0b00*/  ISETP.GE.AND P0, PT, R10, RZ, PT ;  /* 0x000000ff0a00720c */ /* 0x000fe40003f06270 */
[----:B------:R-:W-:-:S11]  /*0b10*/  ISETP.GE.AND P1, PT, R9, RZ, PT ;  /* 0x000000ff0900720c */ /* 0x000fd60003f26270 */
[----:B------:R-:W-:Y:S01]  /*0b20*/  @P0 MOV R8, RZ ;  /* 0x000000ff00080202 */ /* 0x000fe20000000f00 */
[----:B------:R-:W-:Y:S02]  /*0b30*/  @!P0 IMAD.MOV.U32 R8, RZ, RZ, -0x40 ;  /* 0xffffffc0ff088424 */ /* 0x000fe400078e00ff */
[----:B------:R-:W-:Y:S01]  /*0b40*/  @!P0 FFMA R3, R3, 1.84467440737095516160e+19, RZ ;  /* 0x5f80000003038823 */ /* 0x000fe200000000ff */
[----:B------:R-:W-:Y:S02]  /*0b50*/  @!P1 FFMA R4, R0, 1.84467440737095516160e+19, RZ ;  /* 0x5f80000000049823 */ /* 0x000fe400000000ff */
[----:B------:R-:W-:-:S07]  /*0b60*/  @!P1 IADD3 R8, PT, PT, R8, 0x40, RZ ;  /* 0x0000004008089810 */ /* 0x000fce0007ffe0ff */
.L_x_26:
[----:B------:R-:W-:Y:S01]  /*0b70*/  LEA R9, R5, 0xc0800000, 0x17 ;  /* 0xc080000005097811 */ /* 0x000fe200078eb8ff */
[----:B------:R-:W-:Y:S04]  /*0b80*/  BSSY.RECONVERGENT B2, `(.L_x_31) ;  /* 0x0000036000027945 */ /* 0x000fe80003800200 */
[----:B------:R-:W-:Y:S01]  /*0b90*/  IMAD.IADD R9, R4, 0x1, -R9 ;  /* 0x0000000104097824 */ /* 0x000fe200078e0a09 */
[----:B------:R-:W-:-:S03]  /*0ba0*/  IADD3 R4, PT, PT, R12, -0x7f, RZ ;  /* 0xffffff810c047810 */ /* 0x000fc60007ffe0ff */
[----:B------:R-:W0:Y:S01]  /*0bb0*/  MUFU.RCP R10, R9 ;  /* 0x00000009000a7308 */ /* 0x000e220000001000 */
[----:B------:R-:W-:Y:S01]  /*0bc0*/  FADD.FTZ R11, -R9, -RZ ;  /* 0x800000ff090b7221 */ /* 0x000fe20000010100 */
[C---:B------:R-:W-:Y:S01]  /*0bd0*/  IMAD R0, R4.reuse, -0x800000, R3 ;  /* 0xff80000004007824 */ /* 0x040fe200078e0203 */
[----:B------:R-:W-:-:S05]  /*0be0*/  IADD3 R5, PT, PT, R4, 0x7f, -R5 ;  /* 0x0000007f04057810 */ /* 0x000fca0007ffe805 */
[----:B------:R-:W-:Y:S02]  /*0bf0*/  IMAD.IADD R5, R5, 0x1, R8 ;  /* 0x0000000105057824 */ /* 0x000fe400078e0208 */
[----:B0-----:R-:W-:-:S04]  /*0c00*/  FFMA R13, R10, R11, 1 ;  /* 0x3f8000000a0d7423 */ /* 0x001fc8000000000b */
[----:B------:R-:W-:-:S04]  /*0c10*/  FFMA R12, R10, R13, R10 ;  /* 0x0000000d0a0c7223 */ /* 0x000fc8000000000a */
[----:B------:R-:W-:-:S04]  /*0c20*/  FFMA R3, R0, R12, RZ ;  /* 0x0000000c00037223 */ /* 0x000fc800000000ff */
[----:B------:R-:W-:-:S04]  /*0c30*/  FFMA R10, R11, R3, R0 ;  /* 0x000000030b0a7223 */ /* 0x000fc80000000000 */
[----:B------:R-:W-:-:S04]  /*0c40*/  FFMA R13, R12, R10, R3 ;  /* 0x0000000a0c0d7223 */ /* 0x000fc80000000003 */
[----:B------:R-:W-:-:S04]  /*0c50*/  FFMA R10, R11, R13, R0 ;  /* 0x0000000d0b0a7223 */ /* 0x000fc80000000000 */
[----:B------:R-:W-:-:S05]  /*0c60*/  FFMA R0, R12, R10, R13 ;  /* 0x0000000a0c007223 */ /* 0x000fca000000000d */
[----:B------:R-:W-:-:S04]  /*0c70*/  SHF.R.U32.HI R3, RZ, 0x17, R0 ;  /* 0x00000017ff037819 */ /* 0x000fc80000011600 */
[----:B------:R-:W-:-:S04]  /*0c80*/  LOP3.LUT R3, R3, 0xff, RZ, 0xc0, !PT ;  /* 0x000000ff03037812 */ /* 0x000fc800078ec0ff */
[----:B------:R-:W-:-:S05]  /*0c90*/  IADD3 R9, PT, PT, R3, R5, RZ ;  /* 0x0000000503097210 */ /* 0x000fca0007ffe0ff */
[----:B------:R-:W-:-:S05]  /*0ca0*/  VIADD R3, R9, 0xffffffff ;  /* 0xffffffff09037836 */ /* 0x000fca0000000000 */
[----:B------:R-:W-:-:S13]  /*0cb0*/  ISETP.GE.U32.AND P0, PT, R3, 0xfe, PT ;  /* 0x000000fe0300780c */ /* 0x000fda0003f06070 */
[----:B------:R-:W-:Y:S05]  /*0cc0*/  @!P0 BRA `(.L_x_32) ;  /* 0x0000000000808947 */ /* 0x000fea0003800000 */
[----:B------:R-:W-:-:S13]  /*0cd0*/  ISETP.GT.AND P0, PT, R9, 0xfe, PT ;  /* 0x000000fe0900780c */ /* 0x000fda0003f04270 */
[----:B------:R-:W-:Y:S05]  /*0ce0*/  @P0 BRA `(.L_x_33) ;  /* 0x00000000006c0947 */ /* 0x000fea0003800000 */
[----:B------:R-:W-:-:S13]  /*0cf0*/  ISETP.GE.AND P0, PT, R9, 0x1, PT ;  /* 0x000000010900780c */ /* 0x000fda0003f06270 */
[----:B------:R-:W-:Y:S05]  /*0d00*/  @P0 BRA `(.L_x_34) ;  /* 0x0000000000740947 */ /* 0x000fea0003800000 */
[----:B------:R-:W-:Y:S02]  /*0d10*/  ISETP.GE.AND P0, PT, R9, -0x18, PT ;  /* 0xffffffe80900780c */ /* 0x000fe40003f06270 */
[----:B------:R-:W-:-:S11]  /*0d20*/  LOP3.LUT R0, R0, 0x80000000, RZ, 0xc0, !PT ;  /* 0x8000000000007812 */ /* 0x000fd600078ec0ff */
[----:B------:R-:W-:Y:S05]  /*0d30*/  @!P0 BRA `(.L_x_34) ;  /* 0x0000000000688947 */ /* 0x000fea0003800000 */
[CCC-:B------:R-:W-:Y:S01]  /*0d40*/  FFMA.RZ R3, R12.reuse, R10.reuse, R13.reuse ;  /* 0x0000000a0c037223 */ /* 0x1c0fe2000000c00d */
[C---:B------:R-:W-:Y:S01]  /*0d50*/  IADD3 R8, PT, PT, R9.reuse, 0x20, RZ ;  /* 0x0000002009087810 */ /* 0x040fe20007ffe0ff */
[CCC-:B------:R-:W-:Y:S01]  /*0d60*/  FFMA.RM R4, R12.reuse, R10.reuse, R13.reuse ;  /* 0x0000000a0c047223 */ /* 0x1c0fe2000000400d */
[----:B------:R-:W-:Y:S02]  /*0d70*/  ISETP.NE.AND P2, PT, R9, RZ, PT ;  /* 0x000000ff0900720c */ /* 0x000fe40003f45270 */
[----:B------:R-:W-:Y:S01]  /*0d80*/  LOP3.LUT R5, R3, 0x7fffff, RZ, 0xc0, !PT ;  /* 0x007fffff03057812 */ /* 0x000fe200078ec0ff */
[----:B------:R-:W-:Y:S01]  /*0d90*/  FFMA.RP R3, R12, R10, R13 ;  /* 0x0000000a0c037223 */ /* 0x000fe2000000800d */
[----:B------:R-:W-:Y:S01]  /*0da0*/  ISETP.NE.AND P1, PT, R9, RZ, PT ;  /* 0x000000ff0900720c */ /* 0x000fe20003f25270 */
[----:B------:R-:W-:Y:S01]  /*0db0*/  IMAD.MOV R9, RZ, RZ, -R9 ;  /* 0x000000ffff097224 */ /* 0x000fe200078e0a09 */
[----:B------:R-:W-:Y:S02]  /*0dc0*/  LOP3.LUT R5, R5, 0x800000, RZ, 0xfc, !PT ;  /* 0x0080000005057812 */ /* 0x000fe400078efcff */
[----:B------:R-:W-:-:S02]  /*0dd0*/  FSETP.NEU.FTZ.AND P0, PT, R3, R4, PT ;  /* 0x000000040300720b */ /* 0x000fc40003f1d000 */
[----:B------:R-:W-:Y:S02]  /*0de0*/  SHF.L.U32 R8, R5, R8, RZ ;  /* 0x0000000805087219 */ /* 0x000fe400000006ff */
[----:B------:R-:W-:Y:S02]  /*0df0*/  SEL R4, R9, RZ, P2 ;  /* 0x000000ff09047207 */ /* 0x000fe40001000000 */
[----:B------:R-:W-:Y:S02]  /*0e00*/  ISETP.NE.AND P1, PT, R8, RZ, P1 ;  /* 0x000000ff0800720c */ /* 0x000fe40000f25270 */
[----:B------:R-:W-:Y:S02]  /*0e10*/  SHF.R.U32.HI R4, RZ, R4, R5 ;  /* 0x00000004ff047219 */ /* 0x000fe40000011605 */
[----:B------:R-:W-:Y:S02]  /*0e20*/  PLOP3.LUT P0, PT, P0, P1, PT, 0xf8, 0x8f ;  /* 0x00000000008f781c */ /* 0x000fe40000703f70 */
[----:B------:R-:W-:-:S02]  /*0e30*/  SHF.R.U32.HI R8, RZ, 0x1, R4 ;  /* 0x00000001ff087819 */ /* 0x000fc40000011604 */
[----:B------:R-:W-:-:S04]  /*0e40*/  SEL R3, RZ, 0x1, !P0 ;  /* 0x00000001ff037807 */ /* 0x000fc80004000000 */
[----:B------:R-:W-:-:S04]  /*0e50*/  LOP3.LUT R3, R3, 0x1, R8, 0xf8, !PT ;  /* 0x0000000103037812 */ /* 0x000fc800078ef808 */
[----:B------:R-:W-:-:S04]  /*0e60*/  LOP3.LUT R3, R3, R4, RZ, 0xc0, !PT ;  /* 0x0000000403037212 */ /* 0x000fc800078ec0ff */
[----:B------:R-:W-:-:S04]  /*0e70*/  IADD3 R3, PT, PT, R8, R3, RZ ;  /* 0x0000000308037210 */ /* 0x000fc80007ffe0ff */
[----:B------:R-:W-:Y:S01]  /*0e80*/  LOP3.LUT R0, R3, R0, RZ, 0xfc, !PT ;  /* 0x0000000003007212 */ /* 0x000fe200078efcff */
[----:B------:R-:W-:Y:S06]  /*0e90*/  BRA `(.L_x_34) ;  /* 0x0000000000107947 */ /* 0x000fec0003800000 */
.L_x_33:
[----:B------:R-:W-:-:S04]  /*0ea0*/  LOP3.LUT R0, R0, 0x80000000, RZ, 0xc0, !PT ;  /* 0x8000000000007812 */ /* 0x000fc800078ec0ff */
[----:B------:R-:W-:Y:S01]  /*0eb0*/  LOP3.LUT R0, R0, 0x7f800000, RZ, 0xfc, !PT ;  /* 0x7f80000000007812 */ /* 0x000fe200078efcff */
[----:B------:R-:W-:Y:S06]  /*0ec0*/  BRA `(.L_x_34) ;  /* 0x0000000000047947 */ /* 0x000fec0003800000 */
.L_x_32:
[----:B------:R-:W-:-:S07]  /*0ed0*/  IMAD R0, R5, 0x800000, R0 ;  /* 0x0080000005007824 */ /* 0x000fce00078e0200 */
.L_x_34:
[----:B------:R-:W-:Y:S05]  /*0ee0*/  BSYNC.RECONVERGENT B2 ;  /* 0x0000000000027941 */ /* 0x000fea0003800200 */
.L_x_31:
[----:B------:R-:W-:Y:S05]  /*0ef0*/  BRA `(.L_x_35) ;  /* 0x0000000000207947 */ /* 0x000fea0003800000 */
.L_x_30:
[----:B------:R-:W-:-:S04]  /*0f00*/  LOP3.LUT R0, R4, 0x80000000, R3, 0x48, !PT ;  /* 0x8000000004007812 */ /* 0x000fc800078e4803 */
[----:B------:R-:W-:Y:S01]  /*0f10*/  LOP3.LUT R0, R0, 0x7f800000, RZ, 0xfc, !PT ;  /* 0x7f80000000007812 */ /* 0x000fe200078efcff */
[----:B------:R-:W-:Y:S06]  /*0f20*/  BRA `(.L_x_35) ;  /* 0x0000000000147947 */ /* 0x000fec0003800000 */
.L_x_29:
[----:B------:R-:W-:Y:S01]  /*0f30*/  LOP3.LUT R0, R4, 0x80000000, R3, 0x48, !PT ;  /* 0x8000000004007812 */ /* 0x000fe200078e4803 */
[----:B------:R-:W-:Y:S06]  /*0f40*/  BRA `(.L_x_35) ;  /* 0x00000000000c7947 */ /* 0x000fec0003800000 */
.L_x_28:
[----:B------:R-:W0:Y:S01]  /*0f50*/  MUFU.RSQ R0, -QNAN ;  /* 0xffc0000000007908 */ /* 0x000e220000001400 */
[----:B------:R-:W-:Y:S05]  /*0f60*/  BRA `(.L_x_35) ;  /* 0x0000000000047947 */ /* 0x000fea0003800000 */
.L_x_27:
[----:B------:R-:W-:-:S07]  /*0f70*/  FADD.FTZ R0, R3, R0 ;  /* 0x0000000003007221 */ /* 0x000fce0000010000 */
.L_x_35:
[----:B------:R-:W-:Y:S05]  /*0f80*/  BSYNC.RECONVERGENT B1 ;  /* 0x0000000000017941 */ /* 0x000fea0003800200 */
.L_x_25:
[----:B------:R-:W-:-:S04]  /*0f90*/  HFMA2 R3, -RZ, RZ, 0, 0 ;  /* 0x00000000ff037431 */ /* 0x000fc800000001ff */
[----:B0-----:R-:W-:Y:S05]  /*0fa0*/  RET.REL.NODEC R2 `(_Z10avgPoolingPfS_iii) ;  /* 0xfffffff002147950 */ /* 0x001fea0003c3ffff */
.L_x_36:
        /* <DEDUP_REMOVED lines=13> */
.L_x_48:


//--------------------- .text._Z10maxPoolingPfS_iii --------------------------
	.section	.text._Z10maxPoolingPfS_iii,"ax",@progbits
	.align	128
        .global         _Z10maxPoolingPfS_iii
        .type           _Z10maxPoolingPfS_iii,@function
        .size           _Z10maxPoolingPfS_iii,(.L_x_52 - _Z10maxPoolingPfS_iii)
        .other          _Z10maxPoolingPfS_iii,@"STO_CUDA_ENTRY STV_DEFAULT"
_Z10maxPoolingPfS_iii:
.text._Z10maxPoolingPfS_iii:
[----:B------:R-:W-:Y:S08]  /*0000*/  LDC R1, c[0x0][0x37c] ;  /* 0x0000df00ff017b82 */ /* 0x000ff00000000800 */
[----:B------:R-:W0:Y:S01]  /*0010*/  LDC R5, c[0x0][0x394] ;  /* 0x0000e500ff057b82 */ /* 0x000e220000000800 */
[----:B------:R-:W1:Y:S01]  /*0020*/  S2R R8, SR_TID.Y ;  /* 0x0000000000087919 */ /* 0x000e620000002200 */
[----:B------:R-:W2:Y:S01]  /*0030*/  LDCU.64 UR8, c[0x0][0x358] ;  /* 0x00006b00ff0877ac */ /* 0x000ea20008000a00 */
[----:B------:R-:W-:Y:S01]  /*0040*/  IMAD.MOV.U32 R9, RZ, RZ, 0x800000 ;  /* 0x00800000ff097424 */ /* 0x000fe200078e00ff */
[----:B------:R-:W3:Y:S01]  /*0050*/  S2R R7, SR_TID.X ;  /* 0x0000000000077919 */ /* 0x000ee20000002100 */
[----:B0-----:R-:W-:-:S13]  /*0060*/  ISETP.GE.AND P0, PT, R5, 0x1, PT ;  /* 0x000000010500780c */ /* 0x001fda0003f06270 */
[----:B-123--:R-:W-:Y:S05]  /*0070*/  @!P0 BRA `(.L_x_37) ;  /* 0x00000004009c8947 */ /* 0x00efea0003800000 */
[----:B------:R-:W0:Y:S01]  /*0080*/  LDCU.64 UR6, c[0x0][0x380] ;  /* 0x00007000ff0677ac */ /* 0x000e220008000a00 */
[C---:B------:R-:W-:Y:S01]  /*0090*/  LOP3.LUT R26, R5.reuse, 0xf, RZ, 0xc0, !PT ;  /* 0x0000000f051a7812 */ /* 0x040fe200078ec0ff */
[----:B------:R-:W-:Y:S01]  /*00a0*/  IMAD.MOV.U32 R9, RZ, RZ, 0x800000 ;  /* 0x00800000ff097424 */ /* 0x000fe200078e00ff */
[C---:B------:R-:W-:Y:S01]  /*00b0*/  LOP3.LUT R25, R5.reuse, 0x7, RZ, 0xc0, !PT ;  /* 0x0000000705197812 */ /* 0x040fe200078ec0ff */
[----:B------:R-:W-:Y:S01]  /*00c0*/  UMOV UR4, URZ ;  /* 0x000000ff00047c82 */ /* 0x000fe20008000000 */
[C---:B------:R-:W-:Y:S01]  /*00d0*/  LOP3.LUT R6, R5.reuse, 0x7ffffff0, RZ, 0xc0, !PT ;  /* 0x7ffffff005067812 */ /* 0x040fe200078ec0ff */
[----:B------:R-:W-:Y:S01]  /*00e0*/  VIADD R0, R26, 0xffffffff ;  /* 0xffffffff1a007836 */ /* 0x000fe20000000000 */
[----:B------:R-:W-:Y:S01]  /*00f0*/  LOP3.LUT R5, R5, 0x3, RZ, 0xc0, !PT ;  /* 0x0000000305057812 */ /* 0x000fe200078ec0ff */
[----:B------:R-:W-:Y:S02]  /*0100*/  VIADD R2, R25, 0xffffffff ;  /* 0xffffffff19027836 */ /* 0x000fe40000000000 */
[----:B------:R-:W-:Y:S01]  /*0110*/  IMAD.MOV R4, RZ, RZ, -R6 ;  /* 0x000000ffff047224 */ /* 0x000fe200078e0a06 */
[----:B------:R-:W-:-:S02]  /*0120*/  ISETP.GE.U32.AND P0, PT, R0, 0x7, PT ;  /* 0x000000070000780c */ /* 0x000fc40003f06070 */
[----:B------:R-:W-:Y:S01]  /*0130*/  ISETP.GE.U32.AND P1, PT, R2, 0x3, PT ;  /* 0x000000030200780c */ /* 0x000fe20003f26070 */
[----:B0-----:R-:W-:-:S04]  /*0140*/  UIADD3 UR5, UP0, UPT, UR6, 0x20, URZ ;  /* 0x0000002006057890 */ /* 0x001fc8000ff1e0ff */
[----:B------:R-:W-:-:S12]  /*0150*/  UIADD3.X UR6, UPT, UPT, URZ, UR7, URZ, UP0, !UPT ;  /* 0x00000007ff067290 */ /* 0x000fd800087fe4ff */
.L_x_43:
[----:B------:R-:W0:Y:S01]  /*0160*/  LDCU.64 UR10, c[0x0][0x390] ;  /* 0x00007200ff0a77ac */ /* 0x000e220008000a00 */
[----:B------:R-:W-:Y:S02]  /*0170*/  VIADD R0, R8, UR4 ;  /* 0x0000000408007c36 */ /* 0x000fe40008000000 */
[----:B------:R-:W-:Y:S01]  /*0180*/  IMAD.MOV.U32 R11, RZ, RZ, RZ ;  /* 0x000000ffff0b7224 */ /* 0x000fe200078e00ff */
[----:B------:R-:W-:Y:S02]  /*0190*/  UIADD3 UR4, UPT, UPT, UR4, 0x1, URZ ;  /* 0x0000000104047890 */ /* 0x000fe4000fffe0ff */
[----:B0-----:R-:W-:Y:S01]  /*01a0*/  UISETP.GE.U32.AND UP0, UPT, UR11, 0x10, UPT ;  /* 0x000000100b00788c */ /* 0x001fe2000bf06070 */
[----:B------:R-:W-:Y:S01]  /*01b0*/  IMAD R0, R0, UR10, R7 ;  /* 0x0000000a00007c24 */ /* 0x000fe2000f8e0207 */
[----:B------:R-:W-:-:S07]  /*01c0*/  UISETP.NE.AND UP1, UPT, UR4, UR11, UPT ;  /* 0x0000000b0400728c */ /* 0x000fce000bf25270 */
[----:B------:R-:W-:Y:S05]  /*01d0*/  BRA.U !UP0, `(.L_x_38) ;  /* 0x0000000108887547 */ /* 0x000fea000b800000 */
[----:B------:R-:W-:Y:S02]  /*01e0*/  IMAD.MOV.U32 R10, RZ, RZ, R0 ;  /* 0x000000ffff0a7224 */ /* 0x000fe400078e0000 */
[----:B------:R-:W-:-:S07]  /*01f0*/  IMAD.MOV.U32 R11, RZ, RZ, R4 ;  /* 0x000000ffff0b7224 */ /* 0x000fce00078e0004 */
.L_x_39:
[----:B------:R-:W-:Y:S02]  /*0200*/  IMAD.U32 R2, RZ, RZ, UR5 ;  /* 0x00000005ff027e24 */ /* 0x000fe4000f8e00ff */
[----:B------:R-:W-:Y:S02]  /*0210*/  IMAD.U32 R3, RZ, RZ, UR6 ;  /* 0x00000006ff037e24 */ /* 0x000fe4000f8e00ff */
[----:B------:R-:W-:-:S05]  /*0220*/  IMAD.WIDE R2, R10, 0x4, R2 ;  /* 0x000000040a027825 */ /* 0x000fca00078e0202 */
        /* <DEDUP_REMOVED lines=8> */
[----:B------:R-:W5:Y:S04]  /*02b0*/  LDG.E R17, desc[UR8][R2.64] ;  /* 0x0000000802117981 */ /* 0x000f68000c1e1900 */
[----:B------:R-:W5:Y:S04]  /*02c0*/  LDG.E R16, desc[UR8][R2.64+0x4] ;  /* 0x0000040802107981 */ /* 0x000f68000c1e1900 */
[----:B------:R-:W5:Y:S04]  /*02d0*/  LDG.E R15, desc[UR8][R2.64+0x8] ;  /* 0x00000808020f7981 */ /* 0x000f68000c1e1900 */
[----:B------:R-:W5:Y:S04]  /*02e0*/  LDG.E R12, desc[UR8][R2.64+0xc] ;  /* 0x00000c08020c7981 */ /* 0x000f68000c1e1900 */
[----:B------:R-:W5:Y:S01]  /*02f0*/  LDG.E R24, desc[UR8][R2.64+0x1c] ;  /* 0x00001c0802187981 */ /* 0x000f62000c1e1900 */
[----:B--2---:R-:W-:-:S03]  /*0300*/  FMNMX3 R27, R9, R22, R23, !PT ;  /* 0x00000016091b7276 */ /* 0x004fc60007800017 */
[----:B------:R-:W2:Y:S04]  /*0310*/  LDG.E R23, desc[UR8][R2.64+0x10] ;  /* 0x0000100802177981 */ /* 0x000ea8000c1e1900 */
[----:B------:R-:W2:Y:S04]  /*0320*/  LDG.E R22, desc[UR8][R2.64+0x14] ;  /* 0x0000140802167981 */ /* 0x000ea8000c1e1900 */
[----:B------:R-:W2:Y:S01]  /*0330*/  LDG.E R9, desc[UR8][R2.64+0x18] ;  /* 0x0000180802097981 */ /* 0x000ea2000c1e1900 */
[----:B---3--:R-:W-:Y:S01]  /*0340*/  FMNMX3 R13, R27, R14, R13, !PT ;  /* 0x0000000e1b0d7276 */ /* 0x008fe2000780000d */
[----:B------:R-:W-:-:S03]  /*0350*/  VIADD R11, R11, 0x10 ;  /* 0x000000100b0b7836 */ /* 0x000fc60000000000 */
[----:B----4-:R-:W-:Y:S02]  /*0360*/  FMNMX3 R13, R13, R21, R20, !PT ;  /* 0x000000150d0d7276 */ /* 0x010fe40007800014 */
[----:B------:R-:W-:Y:S02]  /*0370*/  ISETP.NE.AND P2, PT, R11, RZ, PT ;  /* 0x000000ff0b00720c */ /* 0x000fe40003f45270 */
[----:B-----5:R-:W-:-:S04]  /*0380*/  FMNMX3 R13, R13, R19, R18, !PT ;  /* 0x000000130d0d7276 */ /* 0x020fc80007800012 */
[----:B------:R-:W-:-:S04]  /*0390*/  FMNMX3 R13, R13, R17, R16, !PT ;  /* 0x000000110d0d7276 */ /* 0x000fc80007800010 */
[----:B------:R-:W-:Y:S01]  /*03a0*/  FMNMX3 R12, R13, R15, R12, !PT ;  /* 0x0000000f0d0c7276 */ /* 0x000fe2000780000c */
[----:B------:R-:W-:-:S03]  /*03b0*/  VIADD R10, R10, 0x10 ;  /* 0x000000100a0a7836 */ /* 0x000fc60000000000 */
[----:B--2---:R-:W-:-:S04]  /*03c0*/  FMNMX3 R12, R12, R23, R22, !PT ;  /* 0x000000170c0c7276 */ /* 0x004fc80007800016 */
[----:B------:R-:W-:Y:S01]  /*03d0*/  FMNMX3 R9, R12, R9, R24, !PT ;  /* 0x000000090c097276 */ /* 0x000fe20007800018 */
[----:B------:R-:W-:Y:S06]  /*03e0*/  @P2 BRA `(.L_x_39) ;  /* 0xfffffffc00842947 */ /* 0x000fec000383ffff */
[----:B------:R-:W-:-:S07]  /*03f0*/  IMAD.MOV.U32 R11, RZ, RZ, R6 ;  /* 0x000000ffff0b7224 */ /* 0x000fce00078e0006 */
.L_x_38:
        /* <DEDUP_REMOVED lines=8> */
[----:B------:R-:W2:Y:S04]  /*0480*/  LDG.E R12, desc[UR8][R2.64+0x4] ;  /* 0x00000408020c7981 */ /* 0x000ea8000c1e1900 */
[----:B------:R-:W3:Y:S04]  /*0490*/  LDG.E R13, desc[UR8][R2.64+0x8] ;  /* 0x00000808020d7981 */ /* 0x000ee8000c1e1900 */
[----:B------:R-:W3:Y:S04]  /*04a0*/  LDG.E R14, desc[UR8][R2.64+0xc] ;  /* 0x00000c08020e7981 */ /* 0x000ee8000c1e1900 */
[----:B------:R-:W4:Y:S04]  /*04b0*/  LDG.E R15, desc[UR8][R2.64+0x10] ;  /* 0x00001008020f7981 */ /* 0x000f28000c1e1900 */
[----:B------:R-:W4:Y:S04]  /*04c0*/  LDG.E R16, desc[UR8][R2.64+0x14] ;  /* 0x0000140802107981 */ /* 0x000f28000c1e1900 */
[----:B------:R-:W5:Y:S04]  /*04d0*/  LDG.E R17, desc[UR8][R2.64+0x18] ;  /* 0x0000180802117981 */ /* 0x000f68000c1e1900 */
[----:B------:R-:W5:Y:S01]  /*04e0*/  LDG.E R18, desc[UR8][R2.64+0x1c] ;  /* 0x00001c0802127981 */ /* 0x000f62000c1e1900 */
[----:B------:R-:W-:Y:S01]  /*04f0*/  VIADD R11, R11, 0x8 ;  /* 0x000000080b0b7836 */ /* 0x000fe20000000000 */
[----:B--2---:R-:W-:-:S04]  /*0500*/  FMNMX3 R10, R9, R10, R12, !PT ;  /* 0x0000000a090a7276 */ /* 0x004fc8000780000c */
[----:B---3--:R-:W-:-:S04]  /*0510*/  FMNMX3 R10, R10, R13, R14, !PT ;  /* 0x0000000d0a0a7276 */ /* 0x008fc8000780000e */
[----:B----4-:R-:W-:-:S04]  /*0520*/  FMNMX3 R10, R10, R15, R16, !PT ;  /* 0x0000000f0a0a7276 */ /* 0x010fc80007800010 */
[----:B-----5:R-:W-:-:S07]  /*0530*/  FMNMX3 R9, R10, R17, R18, !PT ;  /* 0x000000110a097276 */ /* 0x020fce0007800012 */
.L_x_41:
        /* <DEDUP_REMOVED lines=9> */
[----:B------:R-:W3:Y:S01]  /*05d0*/  LDG.E R13, desc[UR8][R2.64+0xc] ;  /* 0x00000c08020d7981 */ /* 0x000ee2000c1e1900 */
[----:B------:R-:W-:Y:S01]  /*05e0*/  VIADD R11, R11, 0x4 ;  /* 0x000000040b0b7836 */ /* 0x000fe20000000000 */
[----:B--2---:R-:W-:-:S04]  /*05f0*/  FMNMX3 R9, R9, R10, R12, !PT ;  /* 0x0000000a09097276 */ /* 0x004fc8000780000c */
[----:B---3--:R-:W-:-:S07]  /*0600*/  FMNMX3 R9, R9, R14, R13, !PT ;  /* 0x0000000e09097276 */ /* 0x008fce000780000d */
.L_x_42:
[----:B------:R-:W-:Y:S05]  /*0610*/  @!P2 BRA `(.L_x_40) ;  /* 0x000000000030a947 */ /* 0x000fea0003800000 */
[----:B------:R-:W0:Y:S01]  /*0620*/  LDC.64 R2, c[0x0][0x380] ;  /* 0x0000e000ff027b82 */ /* 0x000e220000000a00 */
[----:B------:R-:W-:-:S04]  /*0630*/  IMAD.IADD R11, R0, 0x1, R11 ;  /* 0x00000001000b7824 */ /* 0x000fc800078e020b */
[----:B0-----:R-:W-:-:S05]  /*0640*/  IMAD.WIDE R2, R11, 0x4, R2 ;  /* 0x000000040b027825 */ /* 0x001fca00078e0202 */
[----:B------:R-:W2:Y:S01]  /*0650*/  LDG.E R0, desc[UR8][R2.64] ;  /* 0x0000000802007981 */ /* 0x000ea2000c1e1900 */
[----:B------:R-:W-:Y:S02]  /*0660*/  ISETP.NE.AND P2, PT, R5, 0x1, PT ;  /* 0x000000010500780c */ /* 0x000fe40003f45270 */
[----:B--2---:R-:W-:-:S11]  /*0670*/  FMNMX R9, R9, R0, !PT ;  /* 0x0000000009097209 */ /* 0x004fd60007800000 */
[----:B------:R-:W-:Y:S05]  /*0680*/  @!P2 BRA `(.L_x_40) ;  /* 0x000000000014a947 */ /* 0x000fea0003800000 */
[----:B------:R-:W-:Y:S01]  /*0690*/  ISETP.NE.AND P2, PT, R5, 0x2, PT ;  /* 0x000000020500780c */ /* 0x000fe20003f45270 */
[----:B------:R-:W2:-:S12]  /*06a0*/  LDG.E R0, desc[UR8][R2.64+0x4] ;  /* 0x0000040802007981 */ /* 0x000e98000c1e1900 */
[----:B------:R-:W3:Y:S01]  /*06b0*/  @P2 LDG.E R10, desc[UR8][R2.64+0x8] ;  /* 0x00000808020a2981 */ /* 0x000ee2000c1e1900 */
[----:B--2---:R-:W-:-:S04]  /*06c0*/  FMNMX R9, R9, R0, !PT ;  /* 0x0000000009097209 */ /* 0x004fc80007800000 */
[----:B---3--:R-:W-:-:S07]  /*06d0*/  @P2 FMNMX R9, R9, R10, !PT ;  /* 0x0000000a09092209 */ /* 0x008fce0007800000 */
.L_x_40:
[----:B------:R-:W-:Y:S05]  /*06e0*/  BRA.U UP1, `(.L_x_43) ;  /* 0xfffffff9019c7547 */ /* 0x000fea000b83ffff */
.L_x_37:
[----:B------:R-:W0:Y:S01]  /*06f0*/  LDC.64 R2, c[0x0][0x388] ;  /* 0x0000e200ff027b82 */ /* 0x000e220000000a00 */
[----:B------:R-:W1:Y:S02]  /*0700*/  LDCU UR4, c[0x0][0x398] ;  /* 0x00007300ff0477ac */ /* 0x000e640008000800 */
[----:B-1----:R-:W-:-:S04]  /*0710*/  IMAD R7, R8, UR4, R7 ;  /* 0x0000000408077c24 */ /* 0x002fc8000f8e0207 */
[----:B0-----:R-:W-:-:S05]  /*0720*/  IMAD.WIDE R2, R7, 0x4, R2 ;  /* 0x0000000407027825 */ /* 0x001fca00078e0202 */
[----:B------:R-:W-:Y:S01]  /*0730*/  STG.E desc[UR8][R2.64], R9 ;  /* 0x0000000902007986 */ /* 0x000fe2000c101908 */
[----:B------:R-:W-:Y:S05]  /*0740*/  EXIT ;  /* 0x000000000000794d */ /* 0x000fea0003800000 */
.L_x_44:
        /* <DEDUP_REMOVED lines=11> */
.L_x_52:


//--------------------- .text._Z4tanhPfS_ii       --------------------------
	.section	.text._Z4tanhPfS_ii,"ax",@progbits
	.align	128
        .global         _Z4tanhPfS_ii
        .type           _Z4tanhPfS_ii,@function
        .size           _Z4tanhPfS_ii,(.L_x_53 - _Z4tanhPfS_ii)
        .other          _Z4tanhPfS_ii,@"STO_CUDA_ENTRY STV_DEFAULT"
_Z4tanhPfS_ii:
.text._Z4tanhPfS_ii:
[----:B------:R-:W-:Y:S01]  /*0000*/  LDC R1, c[0x0][0x37c] ;  /* 0x0000df00ff017b82 */ /* 0x000fe20000000800 */
[----:B------:R-:W0:Y:S07]  /*0010*/  S2R R7, SR_TID.Y ;  /* 0x0000000000077919 */ /* 0x000e2e0000002200 */
[----:B------:R-:W1:Y:S01]  /*0020*/  LDC.64 R2, c[0x0][0x380] ;  /* 0x0000e000ff027b82 */ /* 0x000e620000000a00 */
[----:B------:R-:W0:Y:S01]  /*0030*/  LDCU UR6, c[0x0][0x390] ;  /* 0x00007200ff0677ac */ /* 0x000e220008000800 */
[----:B------:R-:W0:Y:S01]  /*0040*/  S2R R0, SR_TID.X ;  /* 0x0000000000007919 */ /* 0x000e220000002100 */
[----:B------:R-:W2:Y:S05]  /*0050*/  LDCU.64 UR4, c[0x0][0x358] ;  /* 0x00006b00ff0477ac */ /* 0x000eaa0008000a00 */
[----:B------:R-:W3:Y:S01]  /*0060*/  LDC.64 R4, c[0x0][0x388] ;  /* 0x0000e200ff047b82 */ /* 0x000ee20000000a00 */
[----:B0-----:R-:W-:-:S04]  /*0070*/  IMAD R7, R7, UR6, R0 ;  /* 0x0000000607077c24 */ /* 0x001fc8000f8e0200 */
[----:B-1----:R-:W-:-:S05]  /*0080*/  IMAD.WIDE R2, R7, 0x4, R2 ;  /* 0x0000000407027825 */ /* 0x002fca00078e0202 */
[----:B--2---:R3:W2:Y:S01]  /*0090*/  LDG.E R6, desc[UR4][R2.64] ;  /* 0x0000000402067981 */ /* 0x0046a2000c1e1900 */
[----:B------:R-:W-:Y:S01]  /*00a0*/  MOV R10, 0x3c80f082 ;  /* 0x3c80f082000a7802 */ /* 0x000fe20000000f00 */
[----:B------:R-:W-:Y:S02]  /*00b0*/  HFMA2 R9, -RZ, RZ, 1.875, 0 ;  /* 0x3f800000ff097431 */ /* 0x000fe400000001ff */
[----:B---3--:R-:W-:-:S04]  /*00c0*/  IMAD.WIDE R2, R7, 0x4, R4 ;  /* 0x0000000407027825 */ /* 0x008fc800078e0204 */
[C---:B--2---:R-:W-:Y:S01]  /*00d0*/  FMUL R0, |R6|.reuse, 2.8853900432586669922 ;  /* 0x4038aa3b06007820 */ /* 0x044fe20000400200 */
[C---:B------:R-:W-:Y:S01]  /*00e0*/  FMUL R11, R6.reuse, R6 ;  /* 0x00000006060b7220 */ /* 0x040fe20000400000 */
[C---:B------:R-:W-:Y:S02]  /*00f0*/  FSETP.GE.AND P1, PT, |R6|.reuse, 0.60000002384185791016, PT ;  /* 0x3f19999a0600780b */ /* 0x040fe40003f26200 */
[----:B------:R-:W-:Y:S01]  /*0100*/  FSETP.GE.AND P0, PT, |R6|, 9.010913848876953125, PT ;  /* 0x41102cb40600780b */ /* 0x000fe20003f06200 */
[C---:B------:R-:W-:Y:S01]  /*0110*/  FFMA R10, R11.reuse, R10, -0.052303962409496307373 ;  /* 0xbd563cae0b0a7423 */ /* 0x040fe2000000000a */
[----:B------:R-:W0:Y:S02]  /*0120*/  MUFU.EX2 R0, R0 ;  /* 0x0000000000007308 */ /* 0x000e240000000800 */
[----:B0-----:R-:W-:Y:S01]  /*0130*/  FADD R8, R0, 1 ;  /* 0x3f80000000087421 */ /* 0x001fe20000000000 */
[----:B------:R-:W-:-:S04]  /*0140*/  FFMA R0, R11, R10, 0.1331529766321182251 ;  /* 0x3e0859410b007423 */ /* 0x000fc8000000000a */
[C---:B------:R-:W-:Y:S01]  /*0150*/  FFMA R0, R11.reuse, R0, -0.33332768082618713379 ;  /* 0xbeaaa9ed0b007423 */ /* 0x040fe20000000000 */
[----:B------:R-:W0:Y:S03]  /*0160*/  MUFU.RCP R8, R8 ;  /* 0x0000000800087308 */ /* 0x000e260000001000 */
[----:B------:R-:W-:Y:S01]  /*0170*/  FFMA R11, R11, R0, RZ ;  /* 0x000000000b0b7223 */ /* 0x000fe200000000ff */
[----:B0-----:R-:W-:-:S05]  /*0180*/  FFMA R9, R8, -2, R9 ;  /* 0xc000000008097823 */ /* 0x001fca0000000009 */
[----:B------:R-:W-:-:S04]  /*0190*/  FSEL R9, R9, 1, !P0 ;  /* 0x3f80000009097808 */ /* 0x000fc80004000000 */
[--C-:B------:R-:W-:Y:S01]  /*01a0*/  LOP3.LUT R9, R9, 0x80000000, R6.reuse, 0xb8, !PT ;  /* 0x8000000009097812 */ /* 0x100fe200078eb806 */
[----:B------:R-:W-:-:S05]  /*01b0*/  @!P1 FFMA R9, R6, R11, R6 ;  /* 0x0000000b06099223 */ /* 0x000fca0000000006 */
[----:B------:R-:W-:Y:S01]  /*01c0*/  STG.E desc[UR4][R2.64], R9 ;  /* 0x0000000902007986 */ /* 0x000fe2000c101904 */
[----:B------:R-:W-:Y:S05]  /*01d0*/  EXIT ;  /* 0x000000000000794d */ /* 0x000fea0003800000 */
.L_x_45:
        /* <DEDUP_REMOVED lines=10> */
.L_x_53:


//--------------------- .text._Z4reluPfS_ii       --------------------------
	.section	.text._Z4reluPfS_ii,"ax",@progbits
	.align	128
        .global         _Z4reluPfS_ii
        .type           _Z4reluPfS_ii,@function
        .size           _Z4reluPfS_ii,(.L_x_54 - _Z4reluPfS_ii)
        .other          _Z4reluPfS_ii,@"STO_CUDA_ENTRY STV_DEFAULT"
_Z4reluPfS_ii:
.text._Z4reluPfS_ii:
        /* <DEDUP_REMOVED lines=8> */
[----:B-1----:R-:W-:-:S06]  /*0080*/  IMAD.WIDE R2, R7, 0x4, R2 ;  /* 0x0000000407027825 */ /* 0x002fcc00078e0202 */
[----:B--2---:R-:W2:Y:S01]  /*0090*/  LDG.E R2, desc[UR4][R2.64] ;  /* 0x0000000402027981 */ /* 0x004ea2000c1e1900 */
[----:B---3--:R-:W-:Y:S01]  /*00a0*/  IMAD.WIDE R4, R7, 0x4, R4 ;  /* 0x0000000407047825 */ /* 0x008fe200078e0204 */
[----:B--2---:R-:W-:-:S05]  /*00b0*/  FMNMX R7, RZ, R2, !PT ;  /* 0x00000002ff077209 */ /* 0x004fca0007800000 */
[----:B------:R-:W-:Y:S01]  /*00c0*/  STG.E desc[UR4][R4.64], R7 ;  /* 0x0000000704007986 */ /* 0x000fe2000c101904 */
[----:B------:R-:W-:Y:S05]  /*00d0*/  EXIT ;  /* 0x000000000000794d */ /* 0x000fea0003800000 */
.L_x_46:
        /* <DEDUP_REMOVED lines=10> */
.L_x_54:


//--------------------- .nv.shared.reserved.0     --------------------------
	.section	.nv.shared.reserved.0,"aw",@nobits
	.weak		__nv_reservedSMEM_offset_0_alias
	.size		__nv_reservedSMEM_offset_0_alias, 0, 64
	.other		__nv_reservedSMEM_offset_0_alias,@"STO_CUDA_RESERVED_SHARED STV_DEFAULT"
__nv_reservedSMEM_offset_0_alias:
	.zero		0
	.zero		64


//--------------------- .nv.constant0._Z7sigmoidPfS_i --------------------------
	.section	.nv.constant0._Z7sigmoidPfS_i,"a",@progbits
	.sectionflags	@""
	.align	4
.nv.constant0._Z7sigmoidPfS_i:
	.zero		916


//--------------------- .nv.constant0._Z11convolutionPfS_S_iii --------------------------
	.section	.nv.constant0._Z11convolutionPfS_S_iii,"a",@progbits
	.sectionflags	@""
	.align	4
.nv.constant0._Z11convolutionPfS_S_iii:
	.zero		932


//--------------------- .nv.constant0._Z10avgPoolingPfS_iii --------------------------
	.section	.nv.constant0._Z10avgPoolingPfS_iii,"a",@progbits
	.sectionflags	@""
	.align	4
.nv.constant0._Z10avgPoolingPfS_iii:
	.zero		924


//--------------------- .nv.constant0._Z10maxPoolingPfS_iii --------------------------
	.section	.nv.constant0._Z10maxPoolingPfS_iii,"a",@progbits
	.sectionflags	@""
	.align	4
.nv.constant0._Z10maxPoolingPfS_iii:
	.zero		924


//--------------------- .nv.constant0._Z4tanhPfS_ii --------------------------
	.section	.nv.constant0._Z4tanhPfS_ii,"a",@progbits
	.sectionflags	@""
	.align	4
.nv.constant0._Z4tanhPfS_ii:
	.zero		920


//--------------------- .nv.constant0._Z4reluPfS_ii --------------------------
	.section	.nv.constant0._Z4reluPfS_ii,"a",@progbits
	.sectionflags	@""
	.align	4
.nv.constant0._Z4reluPfS_ii:
	.zero		920


//--------------------- SYMBOLS --------------------------

	.type		.nv.reservedSmem.offset0,@object
	.size		.nv.reservedSmem.offset0,0x4
